	.target	sm_90a

	.elftype	@"ET_EXEC"


//--------------------- .note.nv.tkinfo           --------------------------
	.section	.note.nv.tkinfo,"",@"SHT_NOTE"
	.sectionflags	@"SHF_NOTE_NV_TKINFO"
	.tkinfo
        /*0018*/ 	.word	0x00000002
        /*0030*/ 	.string	""
        /*0030*/ 	.string	"ptxas"
        /*0030*/ 	.string	"Cuda compilation tools, release 13.0, V13.0.88"
        /*0030*/ 	.string	"Build cuda_13.0.r13.0/compiler.36424714_0"
        /*0030*/ 	.string	"-arch sm_90a -m 64 "



//--------------------- .note.nv.cuinfo           --------------------------
	.section	.note.nv.cuinfo,"",@"SHT_NOTE"
	.sectionflags	@"SHF_NOTE_NV_CUINFO"
        /*0018*/ 	.short	0x0002
        /*001a*/ 	.short	0x005a
        /*001c*/ 	.short	0x0082
	.zero		2


//--------------------- .nv.info                  --------------------------
	.section	.nv.info,"",@"SHT_CUDA_INFO"
	.align	4


	//----- nvinfo : EIATTR_REGCOUNT
	.align		4
        /*0000*/ 	.byte	0x04, 0x2f
        /*0002*/ 	.short	(.L_12 - .L_11)
	.align		4
.L_11:
        /*0004*/ 	.word	index@(_ZN7cutlass13device_kernelINS_4gemm6kernel13GemmUniversalIN4cute5tupleIJiiiiEEENS1_10collective13CollectiveMmaINS1_37MainloopSm90TmaGmmaWarpSpecializedFP8ILi4ENS5_IJNS4_1CILi1EEESB_SB_EEENS1_35KernelTmaWarpSpecializedCooperativeEEENS5_IJNSA_ILi128EEENSA_ILi256EEESF_EEENS_12float_e4m3_tENS5_IJlSB_lEEESI_SJ_NS4_8TiledMMAINS4_8MMA_AtomIJNS4_4SM904GMMA31MMA_64x256x32_F32E4M3E4M3_SS_TNILNSN_7ScaleInE1ELSP_1EEEEEENS4_6LayoutINS5_IJNSA_ILi2EEESB_SB_EEENS5_IJSB_NSA_ILi0EEESV_EEEEENS5_IJNS4_10UnderscoreESY_SY_EEEEENS4_13SM90_TMA_LOADENS4_14ComposedLayoutINS4_7SwizzleILi3ELi4ELi3EEENS4_18smem_ptr_flag_bitsILi8EEENSS_INS5_IJNSA_ILi8EEESF_EEENS5_IJSF_SB_EEEEEEEvNS4_8identityES11_S1B_vS1C_EENS_8epilogue10collective6detail29Sm90TmaWarpSpecializedAdapterINS1F_15DefaultEpilogueISI_SJ_SJ_NS1E_6thread17LinearCombinationISI_Li1EffLNS1J_9ScaleType4KindE0ELNS_15FloatRoundStyleE2ESI_EENS1_15EpilogueDefaultEEEEEvvEEEEvNT_6ParamsE)
        /*0008*/ 	.word	0x000000a8


	//----- nvinfo : EIATTR_FRAME_SIZE
	.align		4
.L_12:
        /*000c*/ 	.byte	0x04, 0x11
        /*000e*/ 	.short	(.L_14 - .L_13)
	.align		4
.L_13:
        /*0010*/ 	.word	index@(_ZN7cutlass13device_kernelINS_4gemm6kernel13GemmUniversalIN4cute5tupleIJiiiiEEENS1_10collective13CollectiveMmaINS1_37MainloopSm90TmaGmmaWarpSpecializedFP8ILi4ENS5_IJNS4_1CILi1EEESB_SB_EEENS1_35KernelTmaWarpSpecializedCooperativeEEENS5_IJNSA_ILi128EEENSA_ILi256EEESF_EEENS_12float_e4m3_tENS5_IJlSB_lEEESI_SJ_NS4_8TiledMMAINS4_8MMA_AtomIJNS4_4SM904GMMA31MMA_64x256x32_F32E4M3E4M3_SS_TNILNSN_7ScaleInE1ELSP_1EEEEEENS4_6LayoutINS5_IJNSA_ILi2EEESB_SB_EEENS5_IJSB_NSA_ILi0EEESV_EEEEENS5_IJNS4_10UnderscoreESY_SY_EEEEENS4_13SM90_TMA_LOADENS4_14ComposedLayoutINS4_7SwizzleILi3ELi4ELi3EEENS4_18smem_ptr_flag_bitsILi8EEENSS_INS5_IJNSA_ILi8EEESF_EEENS5_IJSF_SB_EEEEEEEvNS4_8identityES11_S1B_vS1C_EENS_8epilogue10collective6detail29Sm90TmaWarpSpecializedAdapterINS1F_15DefaultEpilogueISI_SJ_SJ_NS1E_6thread17LinearCombinationISI_Li1EffLNS1J_9ScaleType4KindE0ELNS_15FloatRoundStyleE2ESI_EENS1_15EpilogueDefaultEEEEEvvEEEEvNT_6ParamsE)
        /*0014*/ 	.word	0x000000f0


	//----- nvinfo : EIATTR_MIN_STACK_SIZE
	.align		4
.L_14:
        /*0018*/ 	.byte	0x04, 0x12
        /*001a*/ 	.short	(.L_16 - .L_15)
	.align		4
.L_15:
        /*001c*/ 	.word	index@(_ZN7cutlass13device_kernelINS_4gemm6kernel13GemmUniversalIN4cute5tupleIJiiiiEEENS1_10collective13CollectiveMmaINS1_37MainloopSm90TmaGmmaWarpSpecializedFP8ILi4ENS5_IJNS4_1CILi1EEESB_SB_EEENS1_35KernelTmaWarpSpecializedCooperativeEEENS5_IJNSA_ILi128EEENSA_ILi256EEESF_EEENS_12float_e4m3_tENS5_IJlSB_lEEESI_SJ_NS4_8TiledMMAINS4_8MMA_AtomIJNS4_4SM904GMMA31MMA_64x256x32_F32E4M3E4M3_SS_TNILNSN_7ScaleInE1ELSP_1EEEEEENS4_6LayoutINS5_IJNSA_ILi2EEESB_SB_EEENS5_IJSB_NSA_ILi0EEESV_EEEEENS5_IJNS4_10UnderscoreESY_SY_EEEEENS4_13SM90_TMA_LOADENS4_14ComposedLayoutINS4_7SwizzleILi3ELi4ELi3EEENS4_18smem_ptr_flag_bitsILi8EEENSS_INS5_IJNSA_ILi8EEESF_EEENS5_IJSF_SB_EEEEEEEvNS4_8identityES11_S1B_vS1C_EENS_8epilogue10collective6detail29Sm90TmaWarpSpecializedAdapterINS1F_15DefaultEpilogueISI_SJ_SJ_NS1E_6thread17LinearCombinationISI_Li1EffLNS1J_9ScaleType4KindE0ELNS_15FloatRoundStyleE2ESI_EENS1_15EpilogueDefaultEEEEEvvEEEEvNT_6ParamsE)
        /*0020*/ 	.word	0x000000f0
.L_16:


//--------------------- .nv.compat                --------------------------
	.section	.nv.compat,"",@"SHT_CUDA_COMPAT_INFO"
	.align	4
        /*0000*/ 	.byte	0x02, 0x09, 0x01, 0x00, 0x02, 0x02, 0x04, 0x00, 0x02, 0x05, 0x05, 0x00, 0x03, 0x07, 0x01, 0x01
        /*0010*/ 	.byte	0x02, 0x03, 0x01, 0x00, 0x02, 0x06, 0x01, 0x00, 0x04, 0x0b, 0x08, 0x00, 0x00, 0x00, 0x00, 0x00
        /*0020*/ 	.byte	0x00, 0x00, 0x00, 0x00


//--------------------- .nv.info._ZN7cutlass13device_kernelINS_4gemm6kernel13GemmUniversalIN4cute5tupleIJiiiiEEENS1_10collective13CollectiveMmaINS1_37MainloopSm90TmaGmmaWarpSpecializedFP8ILi4ENS5_IJNS4_1CILi1EEESB_SB_EEENS1_35KernelTmaWarpSpecializedCooperativeEEENS5_IJNSA_ILi128EEENSA_ILi256EEESF_EEENS_12float_e4m3_tENS5_IJlSB_lEEESI_SJ_NS4_8TiledMMAINS4_8MMA_AtomIJNS4_4SM904GMMA31MMA_64x256x32_F32E4M3E4M3_SS_TNILNSN_7ScaleInE1ELSP_1EEEEEENS4_6LayoutINS5_IJNSA_ILi2EEESB_SB_EEENS5_IJSB_NSA_ILi0EEESV_EEEEENS5_IJNS4_10UnderscoreESY_SY_EEEEENS4_13SM90_TMA_LOADENS4_14ComposedLayoutINS4_7SwizzleILi3ELi4ELi3EEENS4_18smem_ptr_flag_bitsILi8EEENSS_INS5_IJNSA_ILi8EEESF_EEENS5_IJSF_SB_EEEEEEEvNS4_8identityES11_S1B_vS1C_EENS_8epilogue10collective6detail29Sm90TmaWarpSpecializedAdapterINS1F_15DefaultEpilogueISI_SJ_SJ_NS1E_6thread17LinearCombinationISI_Li1EffLNS1J_9ScaleType4KindE0ELNS_15FloatRoundStyleE2ESI_EENS1_15EpilogueDefaultEEEEEvvEEEEvNT_6ParamsE --------------------------
	.section	.nv.info._ZN7cutlass13device_kernelINS_4gemm6kernel13GemmUniversalIN4cute5tupleIJiiiiEEENS1_10collective13CollectiveMmaINS1_37MainloopSm90TmaGmmaWarpSpecializedFP8ILi4ENS5_IJNS4_1CILi1EEESB_SB_EEENS1_35KernelTmaWarpSpecializedCooperativeEEENS5_IJNSA_ILi128EEENSA_ILi256EEESF_EEENS_12float_e4m3_tENS5_IJlSB_lEEESI_SJ_NS4_8TiledMMAINS4_8MMA_AtomIJNS4_4SM904GMMA31MMA_64x256x32_F32E4M3E4M3_SS_TNILNSN_7ScaleInE1ELSP_1EEEEEENS4_6LayoutINS5_IJNSA_ILi2EEESB_SB_EEENS5_IJSB_NSA_ILi0EEESV_EEEEENS5_IJNS4_10UnderscoreESY_SY_EEEEENS4_13SM90_TMA_LOADENS4_14ComposedLayoutINS4_7SwizzleILi3ELi4ELi3EEENS4_18smem_ptr_flag_bitsILi8EEENSS_INS5_IJNSA_ILi8EEESF_EEENS5_IJSF_SB_EEEEEEEvNS4_8identityES11_S1B_vS1C_EENS_8epilogue10collective6detail29Sm90TmaWarpSpecializedAdapterINS1F_15DefaultEpilogueISI_SJ_SJ_NS1E_6thread17LinearCombinationISI_Li1EffLNS1J_9ScaleType4KindE0ELNS_15FloatRoundStyleE2ESI_EENS1_15EpilogueDefaultEEEEEvvEEEEvNT_6ParamsE,"",@"SHT_CUDA_INFO"
	.sectionflags	@""
	.align	4


	//----- nvinfo : EIATTR_CUDA_API_VERSION
	.align		4
        /*0000*/ 	.byte	0x04, 0x37
        /*0002*/ 	.short	(.L_18 - .L_17)
.L_17:
        /*0004*/ 	.word	0x00000082


	//----- nvinfo : EIATTR_KPARAM_INFO
	.align		4
.L_18:
        /*0008*/ 	.byte	0x04, 0x17
        /*000a*/ 	.short	(.L_20 - .L_19)
.L_19:
        /*000c*/ 	.word	0x00000000
        /*0010*/ 	.short	0x0000
        /*0012*/ 	.short	0x0070
        /*0014*/ 	.byte	0x00, 0xf0, 0x01, 0x10


	//----- nvinfo : EIATTR_SPARSE_MMA_MASK
	.align		4
.L_20:
        /*0018*/ 	.byte	0x03, 0x50
        /*001a*/ 	.short	0x0000


	//----- nvinfo : EIATTR_MAXREG_COUNT
	.align		4
        /*001c*/ 	.byte	0x03, 0x1b
        /*001e*/ 	.short	0x00a8


	//----- nvinfo : EIATTR_NUM_BARRIERS
	.align		4
        /*0020*/ 	.byte	0x02, 0x4c
        /*0022*/ 	.byte	0x01
	.zero		1


	//----- nvinfo : EIATTR_ANNOTATIONS
	.align		4
        /*0024*/ 	.byte	0x04, 0x55
        /*0026*/ 	.short	(.L_22 - .L_21)


	//   ....[0]....
.L_21:
        /*0028*/ 	.word	0x00000001
        /*002c*/ 	.byte	0x90, 0x05, 0x00, 0x00, 0x01, 0x00, 0x00, 0x00, 0xb0, 0x05, 0x00, 0x00, 0x01, 0x00, 0x00, 0x00
        /* <DEDUP_REMOVED lines=185> */
        /*0bcc*/ 	.byte	0x10, 0x01, 0x01, 0x00


	//----- nvinfo : EIATTR_MERCURY_ISA_VERSION
	.align		4
.L_22:
        /*0bd0*/ 	.byte	0x03, 0x5f
        /*0bd2*/ 	.short	0x0101


	//----- nvinfo : EIATTR_INT_WARP_WIDE_INSTR_OFFSETS
	.align		4
        /*0bd4*/ 	.byte	0x04, 0x31
        /*0bd6*/ 	.short	(.L_24 - .L_23)


	//   ....[0]....
.L_23:
        /*0bd8*/ 	.word	0x00000460


	//   ....[1]....
        /*0bdc*/ 	.word	0x00000470


	//   ....[2]....
        /*0be0*/ 	.word	0x000005a0


	//----- nvinfo : EIATTR_COOP_GROUP_MASK_REGIDS
	.align		4
.L_24:
        /*0be4*/ 	.byte	0x04, 0x29
        /*0be6*/ 	.short	(.L_26 - .L_25)


	//   ....[0]....
.L_25:
        /*0be8*/ 	.word	0xffffffff


	//   ....[1]....
        /*0bec*/ 	.word	0xffffffff


	//   ....[2]....
        /*0bf0*/ 	.word	0xffffffff


	//   ....[3]....
        /*0bf4*/ 	.word	0xffffffff


	//   ....[4]....
        /*0bf8*/ 	.word	0xffffffff


	//----- nvinfo : EIATTR_COOP_GROUP_INSTR_OFFSETS
	.align		4
.L_26:
        /*0bfc*/ 	.byte	0x04, 0x28
        /*0bfe*/ 	.short	(.L_28 - .L_27)


	//   ....[0]....
.L_27:
        /*0c00*/ 	.word	0x00000070


	//   ....[1]....
        /*0c04*/ 	.word	0x00000080


	//   ....[2]....
        /*0c08*/ 	.word	0x000001a0


	//   ....[3]....
        /*0c0c*/ 	.word	0x000003b0


	//   ....[4]....
        /*0c10*/ 	.word	0x000012f0


	//----- nvinfo : EIATTR_REG_RECONFIG
	.align		4
.L_28:
        /*0c14*/ 	.byte	0x01, 0x54
	.zero		2


	//----- nvinfo : EIATTR_MBARRIER_INSTR_OFFSETS
	.align		4
        /*0c18*/ 	.byte	0x04, 0x39
        /*0c1a*/ 	.short	(.L_30 - .L_29)


	//   ....[0]....
.L_29:
        /*0c1c*/ 	.word	0x00000320
        /*0c20*/ 	.word	0x000000ff
        /*0c24*/ 	.word	0x00000000
        /*0c28*/ 	.short	0x0100
        /*0c2a*/ 	.byte	0x09
	.zero		1


	//   ....[1]....
        /*0c2c*/ 	.word	0x00000330
        /*0c30*/ 	.word	0x000000ff
        /*0c34*/ 	.word	0x00000020
        /*0c38*/ 	.short	0x0100
        /*0c3a*/ 	.byte	0x09
	.zero		1


	//   ....[2]....
        /*0c3c*/ 	.word	0x00000340
        /*0c40*/ 	.word	0x000000ff
        /*0c44*/ 	.word	0x00000008
        /*0c48*/ 	.short	0x0100
        /*0c4a*/ 	.byte	0x09
	.zero		1


	//   ....[3]....
        /*0c4c*/ 	.word	0x00000350
        /*0c50*/ 	.word	0x000000ff
        /*0c54*/ 	.word	0x00000028
        /*0c58*/ 	.short	0x0100
        /*0c5a*/ 	.byte	0x09
	.zero		1


	//   ....[4]....
        /*0c5c*/ 	.word	0x00000360
        /*0c60*/ 	.word	0x000000ff
        /*0c64*/ 	.word	0x00000010
        /*0c68*/ 	.short	0x0100
        /*0c6a*/ 	.byte	0x09
	.zero		1


	//   ....[5]....
        /*0c6c*/ 	.word	0x00000370
        /*0c70*/ 	.word	0x000000ff
        /*0c74*/ 	.word	0x00000030
        /*0c78*/ 	.short	0x0100
        /*0c7a*/ 	.byte	0x09
	.zero		1


	//   ....[6]....
        /*0c7c*/ 	.word	0x00000380
        /*0c80*/ 	.word	0x000000ff
        /*0c84*/ 	.word	0x00000018
        /*0c88*/ 	.short	0x0100
        /*0c8a*/ 	.byte	0x09
	.zero		1


	//   ....[7]....
        /*0c8c*/ 	.word	0x00000390
        /*0c90*/ 	.word	0x000000ff
        /*0c94*/ 	.word	0x00000038
        /*0c98*/ 	.short	0x0100
        /*0c9a*/ 	.byte	0x09
	.zero		1


	//   ....[8]....
        /*0c9c*/ 	.word	0x000005d0
        /*0ca0*/ 	.word	0x000000ff
        /*0ca4*/ 	.word	0x00000050
        /*0ca8*/ 	.short	0x0100
        /*0caa*/ 	.byte	0x06
	.zero		1


	//   ....[9]....
        /*0cac*/ 	.word	0x000005e0
        /*0cb0*/ 	.word	0x000000ff
        /*0cb4*/ 	.word	0x00000058
        /*0cb8*/ 	.short	0x0100
        /*0cba*/ 	.byte	0x06
	.zero		1


	//   ....[10]....
        /*0cbc*/ 	.word	0x00001af0
        /*0cc0*/ 	.word	0x000000ff
        /*0cc4*/ 	.word	0x00000000
        /*0cc8*/ 	.short	0x010a
        /*0cca*/ 	.byte	0x06
	.zero		1


	//   ....[11]....
        /*0ccc*/ 	.word	0x00001b30
        /*0cd0*/ 	.word	0x000000ff
        /*0cd4*/ 	.word	0x00000000
        /*0cd8*/ 	.short	0x010a
        /*0cda*/ 	.byte	0x06
	.zero		1


	//   ....[12]....
        /*0cdc*/ 	.word	0x00002df0
        /*0ce0*/ 	.word	0x000000ff
        /*0ce4*/ 	.word	0x00000000
        /*0ce8*/ 	.short	0x010a
        /*0cea*/ 	.byte	0x09
	.zero		1


	//   ....[13]....
        /*0cec*/ 	.word	0x00002e30
        /*0cf0*/ 	.word	0x000000ff
        /*0cf4*/ 	.word	0x00000000
        /*0cf8*/ 	.short	0x010a
        /*0cfa*/ 	.byte	0x09
	.zero		1


	//   ....[14]....
        /*0cfc*/ 	.word	0x00003f00
        /*0d00*/ 	.word	0x000000ff
        /*0d04*/ 	.word	0x00000000
        /*0d08*/ 	.short	0x0101
        /*0d0a*/ 	.byte	0x08
	.zero		1


	//   ....[15]....
        /*0d0c*/ 	.word	0x00005070
        /*0d10*/ 	.word	0x000000ff
        /*0d14*/ 	.word	0x00000000
        /*0d18*/ 	.short	0x0101
        /*0d1a*/ 	.byte	0x06
	.zero		1


	//   ....[16]....
        /*0d1c*/ 	.word	0x0000f320
        /*0d20*/ 	.word	0x0000000d
        /*0d24*/ 	.word	0x00000020
        /*0d28*/ 	.short	0x010a
        /*0d2a*/ 	.byte	0x3f
	.zero		1


	//   ....[17]....
        /*0d2c*/ 	.word	0x0000f730
        /*0d30*/ 	.word	0x00000003
        /*0d34*/ 	.word	0x00000058
        /*0d38*/ 	.short	0x0101
        /*0d3a*/ 	.byte	0x3f
	.zero		1


	//   ....[18]....
        /*0d3c*/ 	.word	0x0000fe60
        /*0d40*/ 	.word	0x00000007
        /*0d44*/ 	.word	0x00000000
        /*0d48*/ 	.short	0x010a
        /*0d4a*/ 	.byte	0x3f
	.zero		1


	//   ....[19]....
        /*0d4c*/ 	.word	0x0000fee0
        /*0d50*/ 	.word	0x00000009
        /*0d54*/ 	.word	0x00000000
        /*0d58*/ 	.short	0x010a
        /*0d5a*/ 	.byte	0x3f
	.zero		1


	//   ....[20]....
        /*0d5c*/ 	.word	0x0000ff70
        /*0d60*/ 	.word	0x00000006
        /*0d64*/ 	.word	0x00000000
        /*0d68*/ 	.short	0x010a
        /*0d6a*/ 	.byte	0x3f
	.zero		1


	//   ....[21]....
        /*0d6c*/ 	.word	0x00010000
        /*0d70*/ 	.word	0x00000003
        /*0d74*/ 	.word	0x00000000
        /*0d78*/ 	.short	0x010a
        /*0d7a*/ 	.byte	0x3f
	.zero		1


	//   ....[22]....
        /*0d7c*/ 	.word	0x00010070
        /*0d80*/ 	.word	0x00000003
        /*0d84*/ 	.word	0x00000000
        /*0d88*/ 	.short	0x010a
        /*0d8a*/ 	.byte	0x3f
	.zero		1


	//   ....[23]....
        /*0d8c*/ 	.word	0x000100e0
        /*0d90*/ 	.word	0x00000000
        /*0d94*/ 	.word	0x00000000
        /*0d98*/ 	.short	0x010a
        /*0d9a*/ 	.byte	0x3f
	.zero		1


	//   ....[24]....
        /*0d9c*/ 	.word	0x000101c0
        /*0da0*/ 	.word	0x0000000d
        /*0da4*/ 	.word	0x00000020
        /*0da8*/ 	.short	0x010a
        /*0daa*/ 	.byte	0x3f
	.zero		1


	//   ....[25]....
        /*0dac*/ 	.word	0x000102a0
        /*0db0*/ 	.word	0x00000007
        /*0db4*/ 	.word	0x00000000
        /*0db8*/ 	.short	0x010a
        /*0dba*/ 	.byte	0x3f
	.zero		1


	//   ....[26]....
        /*0dbc*/ 	.word	0x000102f0
        /*0dc0*/ 	.word	0x00000009
        /*0dc4*/ 	.word	0x00000000
        /*0dc8*/ 	.short	0x010a
        /*0dca*/ 	.byte	0x3f
	.zero		1


	//   ....[27]....
        /*0dcc*/ 	.word	0x00010340
        /*0dd0*/ 	.word	0x00000006
        /*0dd4*/ 	.word	0x00000000
        /*0dd8*/ 	.short	0x010a
        /*0dda*/ 	.byte	0x3f
	.zero		1


	//----- nvinfo : EIATTR_NUM_MBARRIERS
	.align		4
.L_30:
        /*0ddc*/ 	.byte	0x03, 0x38
        /*0dde*/ 	.short	0x000a


	//----- nvinfo : EIATTR_EXIT_INSTR_OFFSETS
	.align		4
        /*0de0*/ 	.byte	0x04, 0x1c
        /*0de2*/ 	.short	(.L_32 - .L_31)


	//   ....[0]....
.L_31:
        /*0de4*/ 	.word	0x00000640


	//   ....[1]....
        /*0de8*/ 	.word	0x00000f90


	//   ....[2]....
        /*0dec*/ 	.word	0x0000e960


	//   ....[3]....
        /*0df0*/ 	.word	0x0000efb0


	//   ....[4]....
        /*0df4*/ 	.word	0x00010050


	//----- nvinfo : EIATTR_MAX_THREADS
	.align		4
.L_32:
        /*0df8*/ 	.byte	0x04, 0x05
        /*0dfa*/ 	.short	(.L_34 - .L_33)
.L_33:
        /*0dfc*/ 	.word	0x00000180
        /*0e00*/ 	.word	0x00000001
        /*0e04*/ 	.word	0x00000001


	//----- nvinfo : EIATTR_CRS_STACK_SIZE
	.align		4
.L_34:
        /*0e08*/ 	.byte	0x04, 0x1e
        /*0e0a*/ 	.short	(.L_36 - .L_35)
.L_35:
        /*0e0c*/ 	.word	0x00000000


	//----- nvinfo : EIATTR_CBANK_PARAM_SIZE
	.align		4
.L_36:
        /*0e10*/ 	.byte	0x03, 0x19
        /*0e12*/ 	.short	0x0470


	//----- nvinfo : EIATTR_PARAM_CBANK
	.align		4
        /*0e14*/ 	.byte	0x04, 0x0a
        /*0e16*/ 	.short	(.L_38 - .L_37)
	.align		4
.L_37:
        /*0e18*/ 	.word	index@(.nv.constant0._ZN7cutlass13device_kernelINS_4gemm6kernel13GemmUniversalIN4cute5tupleIJiiiiEEENS1_10collective13CollectiveMmaINS1_37MainloopSm90TmaGmmaWarpSpecializedFP8ILi4ENS5_IJNS4_1CILi1EEESB_SB_EEENS1_35KernelTmaWarpSpecializedCooperativeEEENS5_IJNSA_ILi128EEENSA_ILi256EEESF_EEENS_12float_e4m3_tENS5_IJlSB_lEEESI_SJ_NS4_8TiledMMAINS4_8MMA_AtomIJNS4_4SM904GMMA31MMA_64x256x32_F32E4M3E4M3_SS_TNILNSN_7ScaleInE1ELSP_1EEEEEENS4_6LayoutINS5_IJNSA_ILi2EEESB_SB_EEENS5_IJSB_NSA_ILi0EEESV_EEEEENS5_IJNS4_10UnderscoreESY_SY_EEEEENS4_13SM90_TMA_LOADENS4_14ComposedLayoutINS4_7SwizzleILi3ELi4ELi3EEENS4_18smem_ptr_flag_bitsILi8EEENSS_INS5_IJNSA_ILi8EEESF_EEENS5_IJSF_SB_EEEEEEEvNS4_8identityES11_S1B_vS1C_EENS_8epilogue10collective6detail29Sm90TmaWarpSpecializedAdapterINS1F_15DefaultEpilogueISI_SJ_SJ_NS1E_6thread17LinearCombinationISI_Li1EffLNS1J_9ScaleType4KindE0ELNS_15FloatRoundStyleE2ESI_EENS1_15EpilogueDefaultEEEEEvvEEEEvNT_6ParamsE)
        /*0e1c*/ 	.short	0x0210
        /*0e1e*/ 	.short	0x0470


	//----- nvinfo : EIATTR_SW_WAR
	.align		4
.L_38:
        /*0e20*/ 	.byte	0x04, 0x36
        /*0e22*/ 	.short	(.L_40 - .L_39)
.L_39:
        /*0e24*/ 	.word	0x00000008
.L_40:


//--------------------- .nv.callgraph             --------------------------
	.section	.nv.callgraph,"",@"SHT_CUDA_CALLGRAPH"
	.align	4
	.sectionentsize	8
	.align		4
        /*0000*/ 	.word	0x00000000
	.align		4
        /*0004*/ 	.word	0xffffffff
	.align		4
        /*0008*/ 	.word	0x00000000
	.align		4
        /*000c*/ 	.word	0xfffffffe
	.align		4
        /*0010*/ 	.word	0x00000000
	.align		4
        /*0014*/ 	.word	0xfffffffd
	.align		4
        /*0018*/ 	.word	0x00000000
	.align		4
        /*001c*/ 	.word	0xfffffffc


//--------------------- .nv.constant4             --------------------------
	.section	.nv.constant4,"a",@progbits
	.align	8
	.align		8
.nv.constant4:
        /*0000*/ 	.dword	_ZN40_INTERNAL_8066a383_4_k_cu_0b4b9d22_285874cuda3std3__45__cpo5beginE
	.align		8
        /*0008*/ 	.dword	_ZN40_INTERNAL_8066a383_4_k_cu_0b4b9d22_285874cuda3std3__45__cpo3endE
	.align		8
        /*0010*/ 	.dword	_ZN40_INTERNAL_8066a383_4_k_cu_0b4b9d22_285874cuda3std3__45__cpo6cbeginE
	.align		8
        /*0018*/ 	.dword	_ZN40_INTERNAL_8066a383_4_k_cu_0b4b9d22_285874cuda3std3__45__cpo4cendE
	.align		8
        /*0020*/ 	.dword	_ZN40_INTERNAL_8066a383_4_k_cu_0b4b9d22_285874cuda3std3__442_GLOBAL__N__8066a383_4_k_cu_0b4b9d22_285876ignoreE
	.align		8
        /*0028*/ 	.dword	_ZN40_INTERNAL_8066a383_4_k_cu_0b4b9d22_285874cuda3std3__419piecewise_constructE
	.align		8
        /*0030*/ 	.dword	_ZN40_INTERNAL_8066a383_4_k_cu_0b4b9d22_285874cuda3std3__48in_placeE
	.align		8
        /*0038*/ 	.dword	_ZN40_INTERNAL_8066a383_4_k_cu_0b4b9d22_285874cuda3std6ranges3__45__cpo4swapE
	.align		8
        /*0040*/ 	.dword	_ZN40_INTERNAL_8066a383_4_k_cu_0b4b9d22_285874cuda3std6ranges3__45__cpo9iter_moveE
	.align		8
        /*0048*/ 	.dword	_ZN40_INTERNAL_8066a383_4_k_cu_0b4b9d22_285874cute7productE
	.align		8
        /*0050*/ 	.dword	_ZN40_INTERNAL_8066a383_4_k_cu_0b4b9d22_285874cute1_E


//--------------------- .text._ZN7cutlass13device_kernelINS_4gemm6kernel13GemmUniversalIN4cute5tupleIJiiiiEEENS1_10collective13CollectiveMmaINS1_37MainloopSm90TmaGmmaWarpSpecializedFP8ILi4ENS5_IJNS4_1CILi1EEESB_SB_EEENS1_35KernelTmaWarpSpecializedCooperativeEEENS5_IJNSA_ILi128EEENSA_ILi256EEESF_EEENS_12float_e4m3_tENS5_IJlSB_lEEESI_SJ_NS4_8TiledMMAINS4_8MMA_AtomIJNS4_4SM904GMMA31MMA_64x256x32_F32E4M3E4M3_SS_TNILNSN_7ScaleInE1ELSP_1EEEEEENS4_6LayoutINS5_IJNSA_ILi2EEESB_SB_EEENS5_IJSB_NSA_ILi0EEESV_EEEEENS5_IJNS4_10UnderscoreESY_SY_EEEEENS4_13SM90_TMA_LOADENS4_14ComposedLayoutINS4_7SwizzleILi3ELi4ELi3EEENS4_18smem_ptr_flag_bitsILi8EEENSS_INS5_IJNSA_ILi8EEESF_EEENS5_IJSF_SB_EEEEEEEvNS4_8identityES11_S1B_vS1C_EENS_8epilogue10collective6detail29Sm90TmaWarpSpecializedAdapterINS1F_15DefaultEpilogueISI_SJ_SJ_NS1E_6thread17LinearCombinationISI_Li1EffLNS1J_9ScaleType4KindE0ELNS_15FloatRoundStyleE2ESI_EENS1_15EpilogueDefaultEEEEEvvEEEEvNT_6ParamsE --------------------------
	.section	.text._ZN7cutlass13device_kernelINS_4gemm6kernel13GemmUniversalIN4cute5tupleIJiiiiEEENS1_10collective13CollectiveMmaINS1_37MainloopSm90TmaGmmaWarpSpecializedFP8ILi4ENS5_IJNS4_1CILi1EEESB_SB_EEENS1_35KernelTmaWarpSpecializedCooperativeEEENS5_IJNSA_ILi128EEENSA_ILi256EEESF_EEENS_12float_e4m3_tENS5_IJlSB_lEEESI_SJ_NS4_8TiledMMAINS4_8MMA_AtomIJNS4_4SM904GMMA31MMA_64x256x32_F32E4M3E4M3_SS_TNILNSN_7ScaleInE1ELSP_1EEEEEENS4_6LayoutINS5_IJNSA_ILi2EEESB_SB_EEENS5_IJSB_NSA_ILi0EEESV_EEEEENS5_IJNS4_10UnderscoreESY_SY_EEEEENS4_13SM90_TMA_LOADENS4_14ComposedLayoutINS4_7SwizzleILi3ELi4ELi3EEENS4_18smem_ptr_flag_bitsILi8EEENSS_INS5_IJNSA_ILi8EEESF_EEENS5_IJSF_SB_EEEEEEEvNS4_8identityES11_S1B_vS1C_EENS_8epilogue10collective6detail29Sm90TmaWarpSpecializedAdapterINS1F_15DefaultEpilogueISI_SJ_SJ_NS1E_6thread17LinearCombinationISI_Li1EffLNS1J_9ScaleType4KindE0ELNS_15FloatRoundStyleE2ESI_EENS1_15EpilogueDefaultEEEEEvvEEEEvNT_6ParamsE,"ax",@progbits
	.align	128
.text._ZN7cutlass13device_kernelINS_4gemm6kernel13GemmUniversalIN4cute5tupleIJiiiiEEENS1_10collective13CollectiveMmaINS1_37MainloopSm90TmaGmmaWarpSpecializedFP8ILi4ENS5_IJNS4_1CILi1EEESB_SB_EEENS1_35KernelTmaWarpSpecializedCooperativeEEENS5_IJNSA_ILi128EEENSA_ILi256EEESF_EEENS_12float_e4m3_tENS5_IJlSB_lEEESI_SJ_NS4_8TiledMMAINS4_8MMA_AtomIJNS4_4SM904GMMA31MMA_64x256x32_F32E4M3E4M3_SS_TNILNSN_7ScaleInE1ELSP_1EEEEEENS4_6LayoutINS5_IJNSA_ILi2EEESB_SB_EEENS5_IJSB_NSA_ILi0EEESV_EEEEENS5_IJNS4_10UnderscoreESY_SY_EEEEENS4_13SM90_TMA_LOADENS4_14ComposedLayoutINS4_7SwizzleILi3ELi4ELi3EEENS4_18smem_ptr_flag_bitsILi8EEENSS_INS5_IJNSA_ILi8EEESF_EEENS5_IJSF_SB_EEEEEEEvNS4_8identityES11_S1B_vS1C_EENS_8epilogue10collective6detail29Sm90TmaWarpSpecializedAdapterINS1F_15DefaultEpilogueISI_SJ_SJ_NS1E_6thread17LinearCombinationISI_Li1EffLNS1J_9ScaleType4KindE0ELNS_15FloatRoundStyleE2ESI_EENS1_15EpilogueDefaultEEEEEvvEEEEvNT_6ParamsE:
        .type           _ZN7cutlass13device_kernelINS_4gemm6kernel13GemmUniversalIN4cute5tupleIJiiiiEEENS1_10collective13CollectiveMmaINS1_37MainloopSm90TmaGmmaWarpSpecializedFP8ILi4ENS5_IJNS4_1CILi1EEESB_SB_EEENS1_35KernelTmaWarpSpecializedCooperativeEEENS5_IJNSA_ILi128EEENSA_ILi256EEESF_EEENS_12float_e4m3_tENS5_IJlSB_lEEESI_SJ_NS4_8TiledMMAINS4_8MMA_AtomIJNS4_4SM904GMMA31MMA_64x256x32_F32E4M3E4M3_SS_TNILNSN_7ScaleInE1ELSP_1EEEEEENS4_6LayoutINS5_IJNSA_ILi2EEESB_SB_EEENS5_IJSB_NSA_ILi0EEESV_EEEEENS5_IJNS4_10UnderscoreESY_SY_EEEEENS4_13SM90_TMA_LOADENS4_14ComposedLayoutINS4_7SwizzleILi3ELi4ELi3EEENS4_18smem_ptr_flag_bitsILi8EEENSS_INS5_IJNSA_ILi8EEESF_EEENS5_IJSF_SB_EEEEEEEvNS4_8identityES11_S1B_vS1C_EENS_8epilogue10collective6detail29Sm90TmaWarpSpecializedAdapterINS1F_15DefaultEpilogueISI_SJ_SJ_NS1E_6thread17LinearCombinationISI_Li1EffLNS1J_9ScaleType4KindE0ELNS_15FloatRoundStyleE2ESI_EENS1_15EpilogueDefaultEEEEEvvEEEEvNT_6ParamsE,@function
        .size           _ZN7cutlass13device_kernelINS_4gemm6kernel13GemmUniversalIN4cute5tupleIJiiiiEEENS1_10collective13CollectiveMmaINS1_37MainloopSm90TmaGmmaWarpSpecializedFP8ILi4ENS5_IJNS4_1CILi1EEESB_SB_EEENS1_35KernelTmaWarpSpecializedCooperativeEEENS5_IJNSA_ILi128EEENSA_ILi256EEESF_EEENS_12float_e4m3_tENS5_IJlSB_lEEESI_SJ_NS4_8TiledMMAINS4_8MMA_AtomIJNS4_4SM904GMMA31MMA_64x256x32_F32E4M3E4M3_SS_TNILNSN_7ScaleInE1ELSP_1EEEEEENS4_6LayoutINS5_IJNSA_ILi2EEESB_SB_EEENS5_IJSB_NSA_ILi0EEESV_EEEEENS5_IJNS4_10UnderscoreESY_SY_EEEEENS4_13SM90_TMA_LOADENS4_14ComposedLayoutINS4_7SwizzleILi3ELi4ELi3EEENS4_18smem_ptr_flag_bitsILi8EEENSS_INS5_IJNSA_ILi8EEESF_EEENS5_IJSF_SB_EEEEEEEvNS4_8identityES11_S1B_vS1C_EENS_8epilogue10collective6detail29Sm90TmaWarpSpecializedAdapterINS1F_15DefaultEpilogueISI_SJ_SJ_NS1E_6thread17LinearCombinationISI_Li1EffLNS1J_9ScaleType4KindE0ELNS_15FloatRoundStyleE2ESI_EENS1_15EpilogueDefaultEEEEEvvEEEEvNT_6ParamsE,(.L_x_329 - _ZN7cutlass13device_kernelINS_4gemm6kernel13GemmUniversalIN4cute5tupleIJiiiiEEENS1_10collective13CollectiveMmaINS1_37MainloopSm90TmaGmmaWarpSpecializedFP8ILi4ENS5_IJNS4_1CILi1EEESB_SB_EEENS1_35KernelTmaWarpSpecializedCooperativeEEENS5_IJNSA_ILi128EEENSA_ILi256EEESF_EEENS_12float_e4m3_tENS5_IJlSB_lEEESI_SJ_NS4_8TiledMMAINS4_8MMA_AtomIJNS4_4SM904GMMA31MMA_64x256x32_F32E4M3E4M3_SS_TNILNSN_7ScaleInE1ELSP_1EEEEEENS4_6LayoutINS5_IJNSA_ILi2EEESB_SB_EEENS5_IJSB_NSA_ILi0EEESV_EEEEENS5_IJNS4_10UnderscoreESY_SY_EEEEENS4_13SM90_TMA_LOADENS4_14ComposedLayoutINS4_7SwizzleILi3ELi4ELi3EEENS4_18smem_ptr_flag_bitsILi8EEENSS_INS5_IJNSA_ILi8EEESF_EEENS5_IJSF_SB_EEEEEEEvNS4_8identityES11_S1B_vS1C_EENS_8epilogue10collective6detail29Sm90TmaWarpSpecializedAdapterINS1F_15DefaultEpilogueISI_SJ_SJ_NS1E_6thread17LinearCombinationISI_Li1EffLNS1J_9ScaleType4KindE0ELNS_15FloatRoundStyleE2ESI_EENS1_15EpilogueDefaultEEEEEvvEEEEvNT_6ParamsE)
        .other          _ZN7cutlass13device_kernelINS_4gemm6kernel13GemmUniversalIN4cute5tupleIJiiiiEEENS1_10collective13CollectiveMmaINS1_37MainloopSm90TmaGmmaWarpSpecializedFP8ILi4ENS5_IJNS4_1CILi1EEESB_SB_EEENS1_35KernelTmaWarpSpecializedCooperativeEEENS5_IJNSA_ILi128EEENSA_ILi256EEESF_EEENS_12float_e4m3_tENS5_IJlSB_lEEESI_SJ_NS4_8TiledMMAINS4_8MMA_AtomIJNS4_4SM904GMMA31MMA_64x256x32_F32E4M3E4M3_SS_TNILNSN_7ScaleInE1ELSP_1EEEEEENS4_6LayoutINS5_IJNSA_ILi2EEESB_SB_EEENS5_IJSB_NSA_ILi0EEESV_EEEEENS5_IJNS4_10UnderscoreESY_SY_EEEEENS4_13SM90_TMA_LOADENS4_14ComposedLayoutINS4_7SwizzleILi3ELi4ELi3EEENS4_18smem_ptr_flag_bitsILi8EEENSS_INS5_IJNSA_ILi8EEESF_EEENS5_IJSF_SB_EEEEEEEvNS4_8identityES11_S1B_vS1C_EENS_8epilogue10collective6detail29Sm90TmaWarpSpecializedAdapterINS1F_15DefaultEpilogueISI_SJ_SJ_NS1E_6thread17LinearCombinationISI_Li1EffLNS1J_9ScaleType4KindE0ELNS_15FloatRoundStyleE2ESI_EENS1_15EpilogueDefaultEEEEEvvEEEEvNT_6ParamsE,@"STO_CUDA_ENTRY STV_DEFAULT"
_ZN7cutlass13device_kernelINS_4gemm6kernel13GemmUniversalIN4cute5tupleIJiiiiEEENS1_10collective13CollectiveMmaINS1_37MainloopSm90TmaGmmaWarpSpecializedFP8ILi4ENS5_IJNS4_1CILi1EEESB_SB_EEENS1_35KernelTmaWarpSpecializedCooperativeEEENS5_IJNSA_ILi128EEENSA_ILi256EEESF_EEENS_12float_e4m3_tENS5_IJlSB_lEEESI_SJ_NS4_8TiledMMAINS4_8MMA_AtomIJNS4_4SM904GMMA31MMA_64x256x32_F32E4M3E4M3_SS_TNILNSN_7ScaleInE1ELSP_1EEEEEENS4_6LayoutINS5_IJNSA_ILi2EEESB_SB_EEENS5_IJSB_NSA_ILi0EEESV_EEEEENS5_IJNS4_10UnderscoreESY_SY_EEEEENS4_13SM90_TMA_LOADENS4_14ComposedLayoutINS4_7SwizzleILi3ELi4ELi3EEENS4_18smem_ptr_flag_bitsILi8EEENSS_INS5_IJNSA_ILi8EEESF_EEENS5_IJSF_SB_EEEEEEEvNS4_8identityES11_S1B_vS1C_EENS_8epilogue10collective6detail29Sm90TmaWarpSpecializedAdapterINS1F_15DefaultEpilogueISI_SJ_SJ_NS1E_6thread17LinearCombinationISI_Li1EffLNS1J_9ScaleType4KindE0ELNS_15FloatRoundStyleE2ESI_EENS1_15EpilogueDefaultEEEEEvvEEEEvNT_6ParamsE:
[----:B------:R-:W0:Y:S02]  /*0000*/  LDC R1, c[0x0][0x28] ;  /* 0x00000a00ff017b82 */ /* 0x000e240000000800 */
[----:B0-----:R-:W-:Y:S01]  /*0010*/  VIADD R1, R1, 0xffffff10 ;  /* 0xffffff1001017836 */ /* 0x001fe20000000000 */
[----:B------:R-:W0:Y:S01]  /*0020*/  S2R R2, SR_TID.X ;  /* 0x0000000000027919 */ /* 0x000e220000002100 */
[----:B------:R-:W-:Y:S01]  /*0030*/  ELECT P0, URZ, PT ;  /* 0x00000000003f782f */ /* 0x000fe20003800000 */
[----:B------:R-:W-:Y:S01]  /*0040*/  BSSY B0, `(.L_x_0) ;  /* 0x0000015000007945 */ /* 0x000fe20003800000 */
[--C-:B0-----:R-:W-:Y:S02]  /*0050*/  SHF.R.U32.HI R0, RZ, 0x5, R2.reuse ;  /* 0x00000005ff007819 */ /* 0x101fe40000011602 */
[----:B------:R-:W-:-:S03]  /*0060*/  SHF.R.U32.HI R2, RZ, 0x7, R2 ;  /* 0x00000007ff027819 */ /* 0x000fc60000011602 */
[----:B------:R-:W0:Y:S04]  /*0070*/  SHFL.IDX PT, R3, R0, RZ, 0x1f ;  /* 0x00001fff00037589 */ /* 0x000e2800000e0000 */
[----:B------:R-:W1:Y:S01]  /*0080*/  SHFL.IDX PT, R2, R2, RZ, 0x1f ;  /* 0x00001fff02027589 */ /* 0x000e6200000e0000 */
[----:B0-----:R-:W-:Y:S02]  /*0090*/  R2UR UR4, R3 ;  /* 0x00000000030472ca */ /* 0x001fe400000e0000 */
[----:B-1----:R-:W-:-:S11]  /*00a0*/  R2UR UR6, R2 ;  /* 0x00000000020672ca */ /* 0x002fd600000e0000 */
[----:B------:R-:W-:Y:S02]  /*00b0*/  USHF.R.S32.HI UR5, URZ, 0x1f, UR4 ;  /* 0x0000001f3f057899 */ /* 0x000fe40008011404 */
[----:B------:R-:W-:Y:S02]  /*00c0*/  ISETP.NE.OR P0, PT, RZ, UR4, !P0 ;  /* 0x00000004ff007c0c */ /* 0x000fe4000c705670 */
[----:B------:R-:W-:-:S04]  /*00d0*/  ULEA.HI UR5, UR5, UR4, URZ, 0x2 ;  /* 0x0000000405057291 */ /* 0x000fc8000f8f103f */
[----:B------:R-:W-:-:S04]  /*00e0*/  ULOP3.LUT UR5, UR5, 0xfffffffc, URZ, 0xc0, !UPT ;  /* 0xfffffffc05057892 */ /* 0x000fc8000f8ec03f */
[----:B------:R-:W-:-:S03]  /*00f0*/  UIADD3 UR8, UR4, -UR5, URZ ;  /* 0x8000000504087290 */ /* 0x000fc6000fffe03f */
[----:B------:R-:W-:Y:S09]  /*0100*/  @P0 BRA `(.L_x_1) ;  /* 0x0000000000200947 */ /* 0x000ff20003800000 */
[----:B------:R-:W-:Y:S02]  /*0110*/  ULDC.64 UR4, c[0x0][0x198] ;  /* 0x0000660000047ab9 */ /* 0x000fe40000000a00 */
[----:B------:R-:W-:Y:S02]  /*0120*/  UIADD3 UR10, UP0, UR4, 0xf0, URZ ;  /* 0x000000f0040a7890 */ /* 0x000fe4000ff1e03f */
[----:B------:R-:W-:Y:S02]  /*0130*/  UIADD3 UR4, UP1, UR4, 0x1f0, URZ ;  /* 0x000001f004047890 */ /* 0x000fe4000ff3e03f */
[----:B------:R-:W-:Y:S02]  /*0140*/  UIADD3.X UR11, URZ, UR5, URZ, UP0, !UPT ;  /* 0x000000053f0b7290 */ /* 0x000fe400087fe43f */
[----:B------:R-:W-:-:S07]  /*0150*/  UIADD3.X UR5, URZ, UR5, URZ, UP1, !UPT ;  /* 0x000000053f057290 */ /* 0x000fce0008ffe43f */
[----:B------:R0:W-:Y:S02]  /*0160*/  UTMACCTL.PF [UR10] ;  /* 0x000000000a0079b9 */ /* 0x0001e40008040000 */
[----:B------:R0:W-:Y:S02]  /*0170*/  UTMACCTL.PF [UR4] ;  /* 0x00000000040079b9 */ /* 0x0001e40008040000 */
[----:B0-----:R-:W-:Y:S01]  /*0180*/  NOP ;  /* 0x0000000000007918 */ /* 0x001fe20000000000 */
.L_x_1:
[----:B------:R-:W-:Y:S05]  /*0190*/  BSYNC B0 ;  /* 0x0000000000007941 */ /* 0x000fea0003800000 */
.L_x_0:
[----:B------:R-:W0:Y:S01]  /*01a0*/  SHFL.IDX PT, R2, R0, RZ, 0x1f ;  /* 0x00001fff00027589 */ /* 0x000e2200000e0000 */
[----:B------:R-:W-:Y:S01]  /*01b0*/  UISETP.NE.AND UP0, UPT, UR8, 0x3, UPT ;  /* 0x000000030800788c */ /* 0x000fe2000bf05270 */
[----:B------:R-:W-:Y:S01]  /*01c0*/  ISETP.NE.AND P1, PT, RZ, UR6, PT ;  /* 0x00000006ff007c0c */ /* 0x000fe2000bf25270 */
[----:B------:R-:W-:Y:S02]  /*01d0*/  UIADD3 UR10, UR6, -0x1, URZ ;  /* 0xffffffff060a7890 */ /* 0x000fe4000fffe03f */
[----:B------:R-:W-:Y:S02]  /*01e0*/  UISETP.EQ.OR UP0, UPT, UR8, URZ, !UP0 ;  /* 0x0000003f0800728c */ /* 0x000fe4000c702670 */
[----:B------:R-:W-:Y:S02]  /*01f0*/  UISETP.GE.U32.AND UP1, UPT, UR10, 0x2, UPT ;  /* 0x000000020a00788c */ /* 0x000fe4000bf26070 */
[----:B------:R-:W-:-:S04]  /*0200*/  UISETP.EQ.AND UP0, UPT, UR6, URZ, UP0 ;  /* 0x0000003f0600728c */ /* 0x000fc80008702270 */
[----:B------:R-:W-:-:S04]  /*0210*/  USEL UR13, URZ, 0x1, !UP0 ;  /* 0x000000013f0d7887 */ /* 0x000fc8000c000000 */
[----:B------:R-:W-:Y:S01]  /*0220*/  USEL UR13, UR13, 0x2, UP1 ;  /* 0x000000020d0d7887 */ /* 0x000fe20008800000 */
[----:B0-----:R-:W-:-:S13]  /*0230*/  ISETP.NE.AND P0, PT, R2, RZ, PT ;  /* 0x000000ff0200720c */ /* 0x001fda0003f05270 */
[----:B------:R-:W-:Y:S05]  /*0240*/  @P0 BRA `(.L_x_2) ;  /* 0x0000000000580947 */ /* 0x000fea0003800000 */
[----:B------:R-:W0:Y:S01]  /*0250*/  S2UR UR9, SR_CgaCtaId ;  /* 0x00000000000979c3 */ /* 0x000e220000008800 */
[----:B------:R-:W-:Y:S01]  /*0260*/  UMOV UR4, 0x400 ;  /* 0x0000040000047882 */ /* 0x000fe20000000000 */
[----:B------:R-:W-:Y:S01]  /*0270*/  UMOV UR5, 0x1 ;  /* 0x0000000100057882 */ /* 0x000fe20000000000 */
[----:B------:R-:W-:Y:S01]  /*0280*/  UMOV UR6, 0x100 ;  /* 0x0000010000067882 */ /* 0x000fe20000000000 */
[----:B------:R-:W-:Y:S01]  /*0290*/  ELECT P0, URZ, PT ;  /* 0x00000000003f782f */ /* 0x000fe20003800000 */
[----:B------:R-:W-:-:S04]  /*02a0*/  UIADD3 UR6, -UR6, 0x100000, URZ ;  /* 0x0010000006067890 */ /* 0x000fc8000fffe13f */
[----:B------:R-:W-:Y:S02]  /*02b0*/  USHF.L.U32 UR7, UR6, 0xb, URZ ;  /* 0x0000000b06077899 */ /* 0x000fe4000800063f */
[----:B------:R-:W-:Y:S02]  /*02c0*/  USHF.L.U32 UR6, UR6, 0x1, URZ ;  /* 0x0000000106067899 */ /* 0x000fe4000800063f */
[----:B0-----:R-:W-:Y:S02]  /*02d0*/  ULEA UR9, UR9, UR4, 0x18 ;  /* 0x0000000409097291 */ /* 0x001fe4000f8ec03f */
[----:B------:R-:W-:-:S04]  /*02e0*/  UIADD3 UR4, -UR5, 0x100000, URZ ;  /* 0x0010000005047890 */ /* 0x000fc8000fffe13f */
[----:B------:R-:W-:Y:S02]  /*02f0*/  USHF.L.U32 UR5, UR4, 0xb, URZ ;  /* 0x0000000b04057899 */ /* 0x000fe4000800063f */
[----:B------:R-:W-:Y:S01]  /*0300*/  USHF.L.U32 UR4, UR4, 0x1, URZ ;  /* 0x0000000104047899 */ /* 0x000fe2000800063f */
[----:B------:R-:W0:Y:S11]  /*0310*/  FENCE.VIEW.ASYNC.S ;  /* 0x00000000000073c6 */ /* 0x000e360000000000 */
[----:B0-----:R0:W1:Y:S01]  /*0320*/  SYNCS.EXCH.64 URZ, [UR9], UR4 ;  /* 0x00000004093f75b2 */ /* 0x0010620008000100 */
[----:B------:R0:W2:Y:S01]  /*0330*/  SYNCS.EXCH.64 URZ, [UR9+0x20], UR6 ;  /* 0x00002006093f75b2 */ /* 0x0000a20008000100 */
[----:B------:R0:W3:Y:S01]  /*0340*/  SYNCS.EXCH.64 URZ, [UR9+0x8], UR4 ;  /* 0x00000804093f75b2 */ /* 0x0000e20008000100 */
[----:B------:R0:W4:Y:S01]  /*0350*/  SYNCS.EXCH.64 URZ, [UR9+0x28], UR6 ;  /* 0x00002806093f75b2 */ /* 0x0001220008000100 */
[----:B------:R0:W0:Y:S01]  /*0360*/  SYNCS.EXCH.64 URZ, [UR9+0x10], UR4 ;  /* 0x00001004093f75b2 */ /* 0x0000220008000100 */
[----:B------:R0:W0:Y:S01]  /*0370*/  SYNCS.EXCH.64 URZ, [UR9+0x30], UR6 ;  /* 0x00003006093f75b2 */ /* 0x0000220008000100 */
[----:B------:R0:W0:Y:S01]  /*0380*/  SYNCS.EXCH.64 URZ, [UR9+0x18], UR4 ;  /* 0x00001804093f75b2 */ /* 0x0000220008000100 */
[----:B------:R0:W0:Y:S01]  /*0390*/  SYNCS.EXCH.64 URZ, [UR9+0x38], UR6 ;  /* 0x00003806093f75b2 */ /* 0x0000220008000100 */
[----:B------:R-:W-:Y:S01]  /*03a0*/  NOP ;  /* 0x0000000000007918 */ /* 0x000fe20000000000 */
.L_x_2:
[----:B------:R-:W5:Y:S01]  /*03b0*/  SHFL.IDX PT, R0, R0, RZ, 0x1f ;  /* 0x00001fff00007589 */ /* 0x000f6200000e0000 */
[----:B------:R-:W1:Y:S01]  /*03c0*/  LDC R2, c[0x0][0x65c] ;  /* 0x00019700ff027b82 */ /* 0x000e620000000800 */
[----:B------:R-:W-:Y:S01]  /*03d0*/  ELECT P0, URZ, PT ;  /* 0x00000000003f782f */ /* 0x000fe20003800000 */
[----:B------:R-:W-:Y:S01]  /*03e0*/  IMAD.MOV.U32 R3, RZ, RZ, RZ ;  /* 0x000000ffff037224 */ /* 0x000fe200078e00ff */
[----:B0-----:R-:W-:Y:S01]  /*03f0*/  UMOV UR4, 0x20 ;  /* 0x0000002000047882 */ /* 0x001fe20000000000 */
[----:B------:R-:W-:Y:S01]  /*0400*/  NOP ;  /* 0x0000000000007918 */ /* 0x000fe20000000000 */
[----:B------:R-:W-:Y:S01]  /*0410*/  NOP ;  /* 0x0000000000007918 */ /* 0x000fe20000000000 */
[----:B-----5:R-:W-:Y:S02]  /*0420*/  ISETP.NE.OR P0, PT, R0, RZ, !P0 ;  /* 0x000000ff0000720c */ /* 0x020fe40004705670 */
[----:B-1----:R-:W-:Y:S01]  /*0430*/  ISETP.NE.AND P3, PT, R2, 0x1, PT ;  /* 0x000000010200780c */ /* 0x002fe20003f65270 */
[----:B------:R-:W0:Y:S01]  /*0440*/  S2R R0, SR_CTAID.Y ;  /* 0x0000000000007919 */ /* 0x000e220000002600 */
[----:B------:R-:W1:Y:S09]  /*0450*/  S2R R2, SR_CTAID.X ;  /* 0x0000000000027919 */ /* 0x000e720000002500 */
[----:B------:R-:W-:Y:S01]  /*0460*/  VOTEU.ALL UP0, P0 ;  /* 0x00000000003f7886 */ /* 0x000fe20000000000 */
[----:B------:R-:W-:Y:S01]  /*0470*/  VOTEU.ALL UP1, P0 ;  /* 0x00000000003f7886 */ /* 0x000fe20000020000 */
[----:B------:R-:W1:Y:S01]  /*0480*/  @P3 LDC R7, c[0x0][0x10] ;  /* 0x00000400ff073b82 */ /* 0x000e620000000800 */
[----:B------:R-:W-:-:S02]  /*0490*/  @P3 IMAD.MOV.U32 R5, RZ, RZ, RZ ;  /* 0x000000ffff053224 */ /* 0x000fc400078e00ff */
[----:B------:R-:W-:Y:S01]  /*04a0*/  @P3 IMAD.MOV.U32 R11, RZ, RZ, RZ ;  /* 0x000000ffff0b3224 */ /* 0x000fe200078e00ff */
[----:B------:R-:W-:Y:S01]  /*04b0*/  @!UP0 UMOV UR6, 0x400 ;  /* 0x0000040000068882 */ /* 0x000fe20000000000 */
[----:B------:R-:W-:-:S04]  /*04c0*/  @!UP0 UIADD3 UR4, -UR4, 0x100000, URZ ;  /* 0x0010000004048890 */ /* 0x000fc8000fffe13f */
[----:B------:R-:W-:Y:S02]  /*04d0*/  @!UP0 USHF.L.U32 UR5, UR4, 0xb, URZ ;  /* 0x0000000b04058899 */ /* 0x000fe4000800063f */
[----:B------:R-:W-:Y:S01]  /*04e0*/  @!UP0 USHF.L.U32 UR4, UR4, 0x1, URZ ;  /* 0x0000000104048899 */ /* 0x000fe2000800063f */
[----:B------:R-:W5:Y:S08]  /*04f0*/  @!P3 LDC R9, c[0x0][0xc] ;  /* 0x00000300ff09bb82 */ /* 0x000f700000000800 */
[----:B------:R-:W2:Y:S01]  /*0500*/  @!UP0 S2UR UR7, SR_CgaCtaId ;  /* 0x00000000000789c3 */ /* 0x000ea20000008800 */
[----:B0-----:R-:W-:-:S04]  /*0510*/  @P3 IMAD.MOV.U32 R4, RZ, RZ, R0 ;  /* 0x000000ffff043224 */ /* 0x001fc800078e0000 */
[----:B-1----:R-:W-:-:S04]  /*0520*/  @P3 IMAD.WIDE.U32 R6, R2, R7, R4 ;  /* 0x0000000702063225 */ /* 0x002fc800078e0004 */
[----:B------:R-:W-:Y:S02]  /*0530*/  @P3 IMAD.MOV.U32 R16, RZ, RZ, R6 ;  /* 0x000000ffff103224 */ /* 0x000fe400078e0006 */
[----:B------:R-:W-:Y:S02]  /*0540*/  @P3 IMAD.IADD R17, R7, 0x1, R11 ;  /* 0x0000000107113824 */ /* 0x000fe400078e020b */
[----:B-----5:R-:W-:-:S04]  /*0550*/  @!P3 IMAD.WIDE.U32 R4, R9, R0, R2 ;  /* 0x000000000904b225 */ /* 0x020fc800078e0002 */
[----:B------:R-:W-:Y:S02]  /*0560*/  @!P3 IMAD.MOV.U32 R16, RZ, RZ, R4 ;  /* 0x000000ffff10b224 */ /* 0x000fe400078e0004 */
[----:B------:R-:W-:Y:S01]  /*0570*/  @!P3 IMAD.MOV.U32 R17, RZ, RZ, R5 ;  /* 0x000000ffff11b224 */ /* 0x000fe200078e0005 */
[----:B--2---:R-:W-:Y:S02]  /*0580*/  @!UP0 ULEA UR6, UR7, UR6, 0x18 ;  /* 0x0000000607068291 */ /* 0x004fe4000f8ec03f */
[----:B------:R0:W-:Y:S01]  /*0590*/  STL [R1+0x74], R16 ;  /* 0x0000741001007387 */ /* 0x0001e20000100800 */
[----:B------:R-:W-:-:S03]  /*05a0*/  VOTEU.ALL UP0, P0 ;  /* 0x00000000003f7886 */ /* 0x000fc60000000000 */
[----:B------:R0:W-:Y:S04]  /*05b0*/  STL [R1+0x70], R17 ;  /* 0x0000701101007387 */ /* 0x0001e80000100800 */
[----:B------:R-:W1:Y:S02]  /*05c0*/  FENCE.VIEW.ASYNC.S ;  /* 0x00000000000073c6 */ /* 0x000e640000000000 */
[----:B-1----:R0:W3:Y:S01]  /*05d0*/  @!UP0 SYNCS.EXCH.64 URZ, [UR6+0x50], UR4 ;  /* 0x00005004063f85b2 */ /* 0x0020e20008000100 */
[----:B------:R0:W3:Y:S01]  /*05e0*/  @!UP1 SYNCS.EXCH.64 URZ, [UR6+0x58], UR4 ;  /* 0x00005804063f95b2 */ /* 0x0000e20008000100 */
[----:B------:R-:W-:Y:S01]  /*05f0*/  NOP ;  /* 0x0000000000007918 */ /* 0x000fe20000000000 */
[----:B---34-:R-:W-:Y:S06]  /*0600*/  BAR.SYNC.DEFER_BLOCKING 0x0 ;  /* 0x0000000000007b1d */ /* 0x018fec0000010000 */
[----:B0-----:R-:W-:Y:S05]  /*0610*/  @!P1 BRA `(.L_x_3) ;  /* 0x000000e000d49947 */ /* 0x001fea0003800000 */
[----:B------:R-:W-:-:S06]  /*0620*/  UISETP.GT.U32.AND UP0, UPT, UR10, 0x1, UPT ;  /* 0x000000010a00788c */ /* 0x000fcc000bf04070 */
[----:B------:R-:W-:-:S13]  /*0630*/  PLOP3.LUT P0, PT, PT, PT, UP0, 0x80, 0x0 ;  /* 0x000000000000781c */ /* 0x000fda0003f0f008 */
[----:B------:R-:W-:Y:S05]  /*0640*/  @P0 EXIT ;  /* 0x000000000000094d */ /* 0x000fea0003800000 */
[----:B------:R-:W-:Y:S01]  /*0650*/  IMAD.MOV.U32 R6, RZ, RZ, -0x1 ;  /* 0xffffffffff067424 */ /* 0x000fe200078e00ff */
[----:B------:R-:W-:Y:S01]  /*0660*/  ULDC.64 UR4, c[0x0][0x650] ;  /* 0x0001940000047ab9 */ /* 0x000fe20000000a00 */
[----:B------:R-:W-:Y:S01]  /*0670*/  IMAD.MOV.U32 R5, RZ, RZ, -0x1 ;  /* 0xffffffffff057424 */ /* 0x000fe200078e00ff */
[----:B------:R-:W-:Y:S01]  /*0680*/  ISETP.GE.U32.AND P0, PT, R16, UR4, PT ;  /* 0x0000000410007c0c */ /* 0x000fe2000bf06070 */
[----:B------:R-:W-:Y:S01]  /*0690*/  UMOV UR24, 0xffffffff ;  /* 0xffffffff00187882 */ /* 0x000fe20000000000 */
[----:B------:R0:W-:Y:S01]  /*06a0*/  STL [R1+0x7c], R6 ;  /* 0x00007c0601007387 */ /* 0x0001e20000100800 */
[----:B------:R-:W-:Y:S02]  /*06b0*/  PRMT R4, RZ, 0x7610, R4 ;  /* 0x00007610ff047816 */ /* 0x000fe40000000004 */
[----:B------:R-:W-:Y:S01]  /*06c0*/  ISETP.GE.U32.AND.EX P0, PT, R17, UR5, PT, P0 ;  /* 0x0000000511007c0c */ /* 0x000fe2000bf06100 */
[----:B------:R0:W-:-:S12]  /*06d0*/  STL [R1+0x78], R5 ;  /* 0x0000780501007387 */ /* 0x0001d80000100800 */
[----:B0-----:R-:W-:Y:S05]  /*06e0*/  @P0 BRA `(.L_x_4) ;  /* 0x0000000400680947 */ /* 0x001fea0003800000 */
[----:B------:R-:W0:Y:S01]  /*06f0*/  LDC.64 R12, c[0x0][0x628] ;  /* 0x00018a00ff0c7b82 */ /* 0x000e220000000a00 */
[----:B------:R-:W-:Y:S02]  /*0700*/  IMAD.MOV.U32 R4, RZ, RZ, R16 ;  /* 0x000000ffff047224 */ /* 0x000fe400078e0010 */
[----:B------:R-:W-:-:S05]  /*0710*/  IMAD.MOV.U32 R5, RZ, RZ, R17 ;  /* 0x000000ffff057224 */ /* 0x000fca00078e0011 */
[----:B------:R-:W1:Y:S08]  /*0720*/  LDC R10, c[0x0][0x630] ;  /* 0x00018c00ff0a7b82 */ /* 0x000e700000000800 */
[----:B------:R-:W2:Y:S01]  /*0730*/  LDC.64 R14, c[0x0][0x620] ;  /* 0x00018800ff0e7b82 */ /* 0x000ea20000000a00 */
[----:B0-----:R-:W-:-:S04]  /*0740*/  ISETP.NE.U32.AND P0, PT, R12, RZ, PT ;  /* 0x000000ff0c00720c */ /* 0x001fc80003f05070 */
[----:B------:R-:W-:-:S13]  /*0750*/  ISETP.NE.AND.EX P0, PT, R13, RZ, PT, P0 ;  /* 0x000000ff0d00720c */ /* 0x000fda0003f05300 */
[----:B-12---:R-:W-:Y:S05]  /*0760*/  @!P0 BRA `(.L_x_5) ;  /* 0x0000000000288947 */ /* 0x006fea0003800000 */
[----:B------:R-:W0:Y:S02]  /*0770*/  LDC R9, c[0x0][0x634] ;  /* 0x00018d00ff097b82 */ /* 0x000e240000000800 */
[----:B0-----:R-:W-:-:S05]  /*0780*/  IADD3 R9, P0, R16, R9, RZ ;  /* 0x0000000910097210 */ /* 0x001fca0007f1e0ff */
[----:B------:R-:W-:-:S04]  /*0790*/  IMAD.X R11, RZ, RZ, R17, P0 ;  /* 0x000000ffff0b7224 */ /* 0x000fc800000e0611 */
[----:B------:R-:W-:-:S04]  /*07a0*/  IMAD.WIDE.U32 R4, R11, R12, RZ ;  /* 0x0000000c0b047225 */ /* 0x000fc800078e00ff */
[----:B------:R-:W-:-:S04]  /*07b0*/  IMAD.WIDE.U32 R6, P0, R9, R13, R4 ;  /* 0x0000000d09067225 */ /* 0x000fc80007800004 */
[----:B------:R-:W-:-:S04]  /*07c0*/  IMAD.WIDE.U32 R4, R9, R12, RZ ;  /* 0x0000000c09047225 */ /* 0x000fc800078e00ff */
[----:B------:R-:W-:Y:S01]  /*07d0*/  IMAD.X R9, RZ, RZ, RZ, P0 ;  /* 0x000000ffff097224 */ /* 0x000fe200000e06ff */
[----:B------:R-:W-:Y:S01]  /*07e0*/  IADD3 RZ, P0, R5, R6, RZ ;  /* 0x0000000605ff7210 */ /* 0x000fe20007f1e0ff */
[----:B------:R-:W-:-:S04]  /*07f0*/  IMAD.MOV.U32 R8, RZ, RZ, R7 ;  /* 0x000000ffff087224 */ /* 0x000fc800078e0007 */
[----:B------:R-:W-:-:S08]  /*0800*/  IMAD.WIDE.U32.X R4, R11, R13, R8, P0 ;  /* 0x0000000d0b047225 */ /* 0x000fd000000e0408 */
.L_x_5:
[-CC-:B------:R-:W-:Y:S01]  /*0810*/  SHF.R.U64 R24, R4, R10.reuse, R5.reuse ;  /* 0x0000000a04187219 */ /* 0x180fe20000001205 */
[----:B------:R-:W0:Y:S01]  /*0820*/  LDC R8, c[0x0][0x618] ;  /* 0x00018600ff087b82 */ /* 0x000e220000000800 */
[----:B------:R-:W-:Y:S01]  /*0830*/  SHF.R.U32.HI R4, RZ, R10, R5 ;  /* 0x0000000aff047219 */ /* 0x000fe20000011605 */
[----:B------:R-:W-:Y:S01]  /*0840*/  ULDC UR4, c[0x0][0x150] ;  /* 0x0000540000047ab9 */ /* 0x000fe20000000800 */
[----:B------:R-:W-:Y:S01]  /*0850*/  IADD3 R9, P0, RZ, -R24, RZ ;  /* 0x80000018ff097210 */ /* 0x000fe20007f1e0ff */
[----:B------:R-:W-:Y:S01]  /*0860*/  IMAD.MOV.U32 R5, RZ, RZ, R17 ;  /* 0x000000ffff057224 */ /* 0x000fe200078e0011 */
[----:B------:R-:W-:-:S03]  /*0870*/  I2FP.F32.U32 R3, R2 ;  /* 0x0000000200037245 */ /* 0x000fc60000201000 */
[----:B------:R-:W1:Y:S01]  /*0880*/  LDC.64 R18, c[0x0][0x640] ;  /* 0x00019000ff127b82 */ /* 0x000e620000000a00 */
[----:B------:R-:W-:Y:S02]  /*0890*/  IMAD.X R11, RZ, RZ, ~R4, P0 ;  /* 0x000000ffff0b7224 */ /* 0x000fe400000e0e04 */
[----:B------:R-:W-:Y:S01]  /*08a0*/  FMUL R3, R3, UR4 ;  /* 0x0000000403037c20 */ /* 0x000fe20008400000 */
[----:B------:R-:W-:Y:S01]  /*08b0*/  IMAD.MOV.U32 R4, RZ, RZ, R16 ;  /* 0x000000ffff047224 */ /* 0x000fe200078e0010 */
[----:B------:R-:W-:Y:S01]  /*08c0*/  ULDC UR4, c[0x0][0x154] ;  /* 0x0000550000047ab9 */ /* 0x000fe20000000800 */
[-C--:B------:R-:W-:Y:S02]  /*08d0*/  IMAD R6, R11, R14.reuse, RZ ;  /* 0x0000000e0b067224 */ /* 0x080fe400078e02ff */
[C---:B------:R-:W-:Y:S01]  /*08e0*/  IMAD.WIDE.U32 R4, R9.reuse, R14, R4 ;  /* 0x0000000e09047225 */ /* 0x040fe200078e0004 */
[----:B------:R-:W2:Y:S01]  /*08f0*/  LDC R10, c[0x0][0x608] ;  /* 0x00018200ff0a7b82 */ /* 0x000ea20000000800 */
[----:B------:R-:W3:Y:S02]  /*0900*/  F2I.U32.TRUNC.NTZ R3, R3 ;  /* 0x0000000300037305 */ /* 0x000ee4000020f000 */
[----:B------:R-:W-:-:S04]  /*0910*/  IMAD R9, R9, R15, R6 ;  /* 0x0000000f09097224 */ /* 0x000fc800078e0206 */
[----:B------:R-:W-:Y:S01]  /*0920*/  IMAD.IADD R5, R5, 0x1, R9 ;  /* 0x0000000105057824 */ /* 0x000fe200078e0209 */
[----:B------:R-:W4:Y:S01]  /*0930*/  LDC R7, c[0x0][0x144] ;  /* 0x00005100ff077b82 */ /* 0x000f220000000800 */
[----:B------:R-:W-:-:S03]  /*0940*/  IMAD.MOV.U32 R9, RZ, RZ, 0x1 ;  /* 0x00000001ff097424 */ /* 0x000fc600078e00ff */
[----:B0-----:R-:W-:Y:S02]  /*0950*/  SHF.R.U64 R12, R4, R8, R5 ;  /* 0x00000008040c7219 */ /* 0x001fe40000001205 */
[----:B------:R-:W-:Y:S02]  /*0960*/  I2FP.F32.U32 R4, R0 ;  /* 0x0000000000047245 */ /* 0x000fe40000201000 */
[----:B------:R-:W0:Y:S01]  /*0970*/  LDC R14, c[0x0][0x658] ;  /* 0x00019600ff0e7b82 */ /* 0x000e220000000800 */
[----:B-1----:R-:W-:Y:S01]  /*0980*/  ISETP.NE.U32.AND P0, PT, R18, RZ, PT ;  /* 0x000000ff1200720c */ /* 0x002fe20003f05070 */
[----:B---3--:R-:W-:Y:S02]  /*0990*/  IMAD.MOV R6, RZ, RZ, -R3 ;  /* 0x000000ffff067224 */ /* 0x008fe400078e0a03 */
[----:B------:R-:W-:Y:S01]  /*09a0*/  FMUL R4, R4, UR4 ;  /* 0x0000000404047c20 */ /* 0x000fe20008400000 */
[----:B------:R-:W-:Y:S01]  /*09b0*/  SHF.R.U32.HI R3, RZ, R8, R5 ;  /* 0x00000008ff037219 */ /* 0x000fe20000011605 */
[----:B------:R-:W-:Y:S01]  /*09c0*/  IMAD.MOV.U32 R5, RZ, RZ, -0x1 ;  /* 0xffffffffff057424 */ /* 0x000fe200078e00ff */
[----:B------:R-:W-:Y:S01]  /*09d0*/  ISETP.NE.AND.EX P0, PT, R19, RZ, PT, P0 ;  /* 0x000000ff1300720c */ /* 0x000fe20003f05300 */
[----:B------:R1:W3:Y:S01]  /*09e0*/  F2I.U32.TRUNC.NTZ R11, R4 ;  /* 0x00000004000b7305 */ /* 0x0002e2000020f000 */
[----:B------:R-:W1:Y:S01]  /*09f0*/  LDC R13, c[0x0][0x148] ;  /* 0x00005200ff0d7b82 */ /* 0x000e620000000800 */
[----:B--2---:R-:W-:-:S02]  /*0a00*/  SHF.R.U64 R23, R12, R10, R3 ;  /* 0x0000000a0c177219 */ /* 0x004fc40000001203 */
[----:B------:R-:W-:-:S05]  /*0a10*/  SHF.R.U32.HI R3, RZ, R10, R3 ;  /* 0x0000000aff037219 */ /* 0x000fca0000011603 */
[----:B------:R-:W2:Y:S01]  /*0a20*/  LDC R17, c[0x0][0x600] ;  /* 0x00018000ff117b82 */ /* 0x000ea20000000800 */
[----:B----4-:R-:W-:-:S07]  /*0a30*/  IMAD R8, R7, R6, R2 ;  /* 0x0000000607087224 */ /* 0x010fce00078e0202 */
[----:B------:R-:W4:Y:S01]  /*0a40*/  LDC R16, c[0x0][0x648] ;  /* 0x00019200ff107b82 */ /* 0x000f220000000800 */
[-C--:B0-----:R-:W-:Y:S02]  /*0a50*/  SHF.L.U32 R2, R5, R14.reuse, RZ ;  /* 0x0000000e05027219 */ /* 0x081fe400000006ff */
[--C-:B------:R-:W-:Y:S02]  /*0a60*/  SHF.R.U64 R22, R23, R14, R3.reuse ;  /* 0x0000000e17167219 */ /* 0x100fe40000001203 */
[----:B------:R-:W-:Y:S02]  /*0a70*/  LOP3.LUT R10, RZ, R2, RZ, 0x33, !PT ;  /* 0x00000002ff0a7212 */ /* 0x000fe400078e33ff */
[-C--:B------:R-:W-:Y:S01]  /*0a80*/  SHF.R.U32.HI R3, RZ, R14.reuse, R3 ;  /* 0x0000000eff037219 */ /* 0x080fe20000011603 */
[----:B------:R-:W0:Y:S01]  /*0a90*/  LDC R21, c[0x0][0x638] ;  /* 0x00018e00ff157b82 */ /* 0x000e220000000800 */
[----:B------:R-:W-:Y:S01]  /*0aa0*/  SHF.L.U32 R9, R9, R14, RZ ;  /* 0x0000000e09097219 */ /* 0x000fe200000006ff */
[----:B------:R-:W-:-:S06]  /*0ab0*/  IMAD.MOV.U32 R2, RZ, RZ, R22 ;  /* 0x000000ffff027224 */ /* 0x000fcc00078e0016 */
[----:B------:R-:W0:Y:S01]  /*0ac0*/  LDC R20, c[0x0][0x610] ;  /* 0x00018400ff147b82 */ /* 0x000e220000000800 */
[----:B-1-3--:R-:W-:Y:S05]  /*0ad0*/  @!P0 BRA `(.L_x_6) ;  /* 0x0000000000288947 */ /* 0x00afea0003800000 */
[----:B------:R-:W1:Y:S02]  /*0ae0*/  LDC R7, c[0x0][0x64c] ;  /* 0x00019300ff077b82 */ /* 0x000e640000000800 */
[----:B-1----:R-:W-:-:S05]  /*0af0*/  IADD3 R7, P0, R22, R7, RZ ;  /* 0x0000000716077210 */ /* 0x002fca0007f1e0ff */
        /* <DEDUP_REMOVED lines=8> */
.L_x_6:
[----:B----4-:R-:W-:Y:S01]  /*0b80*/  SHF.R.U64 R2, R2, R16, R3 ;  /* 0x0000001002027219 */ /* 0x010fe20000001203 */
[----:B--2---:R-:W-:Y:S01]  /*0b90*/  VIADD R3, R17, 0xffffffff ;  /* 0xffffffff11037836 */ /* 0x004fe20000000000 */
[----:B------:R-:W-:Y:S01]  /*0ba0*/  LOP3.LUT R10, R23, R10, RZ, 0xc0, !PT ;  /* 0x0000000a170a7212 */ /* 0x000fe200078ec0ff */
[----:B------:R-:W-:Y:S01]  /*0bb0*/  IMAD.MOV R11, RZ, RZ, -R11 ;  /* 0x000000ffff0b7224 */ /* 0x000fe200078e0a0b */
[----:B------:R-:W-:Y:S01]  /*0bc0*/  R2UR UR24, R24 ;  /* 0x00000000181872ca */ /* 0x000fe200000e0000 */
[----:B------:R-:W-:Y:S01]  /*0bd0*/  IMAD.MOV R4, RZ, RZ, -R2 ;  /* 0x000000ffff047224 */ /* 0x000fe200078e0a02 */
[----:B------:R-:W-:Y:S01]  /*0be0*/  LOP3.LUT R3, R12, R3, RZ, 0xc0, !PT ;  /* 0x000000030c037212 */ /* 0x000fe200078ec0ff */
[----:B------:R-:W-:Y:S02]  /*0bf0*/  @P3 IMAD R8, R13, R11, R0 ;  /* 0x0000000b0d083224 */ /* 0x000fe400078e0200 */
[----:B------:R-:W-:Y:S02]  /*0c00*/  IMAD R9, R9, R2, R10 ;  /* 0x0000000209097224 */ /* 0x000fe400078e020a */
[----:B0-----:R-:W-:-:S02]  /*0c10*/  IMAD R0, R4, R21, R22 ;  /* 0x0000001504007224 */ /* 0x001fc400078e0216 */
[----:B------:R-:W-:Y:S02]  /*0c20*/  IMAD R8, R9, R20, R8 ;  /* 0x0000001409087224 */ /* 0x000fe400078e0208 */
[----:B------:R-:W-:Y:S02]  /*0c30*/  IMAD R3, R0, R17, R3 ;  /* 0x0000001100037224 */ /* 0x000fe400078e0203 */
[----:B------:R-:W-:-:S03]  /*0c40*/  IMAD.MOV.U32 R4, RZ, RZ, 0x1 ;  /* 0x00000001ff047424 */ /* 0x000fc600078e00ff */
[----:B------:R-:W-:Y:S02]  /*0c50*/  SEL R2, R3, R8, !P3 ;  /* 0x0000000803027207 */ /* 0x000fe40005800000 */
[----:B------:R-:W-:-:S03]  /*0c60*/  SEL R0, R8, R3, !P3 ;  /* 0x0000000308007207 */ /* 0x000fc60005800000 */
[----:B------:R0:W-:Y:S04]  /*0c70*/  STL [R1+0x78], R2 ;  /* 0x0000780201007387 */ /* 0x0001e80000100800 */
[----:B------:R0:W-:Y:S02]  /*0c80*/  STL [R1+0x7c], R0 ;  /* 0x00007c0001007387 */ /* 0x0001e40000100800 */
.L_x_4:
[----:B------:R-:W-:-:S08]  /*0c90*/  NOP ;  /* 0x0000000000007918 */ /* 0x000fd00000000000 */
[----:B------:R-:W1:Y:S02]  /*0ca0*/  USETMAXREG.TRY_ALLOC.CTAPOOL UP0, 0xe8 ;  /* 0x000000e8000079c8 */ /* 0x000e640008000600 */
[----:B-1----:R-:W-:-:S13]  /*0cb0*/  PLOP3.LUT P0, PT, PT, PT, UP0, 0x80, 0x0 ;  /* 0x000000000000781c */ /* 0x002fda0003f0f008 */
[----:B------:R-:W-:Y:S05]  /*0cc0*/  @!P0 BRA `(.L_x_4) ;  /* 0xfffffffc00f08947 */ /* 0x000fea000383ffff */
[----:B------:R-:W-:Y:S01]  /*0cd0*/  ULDC.64 UR4, c[0x0][0x598] ;  /* 0x0001660000047ab9 */ /* 0x000fe20000000a00 */
[----:B------:R-:W-:Y:S01]  /*0ce0*/  ULDC.64 UR20, c[0x0][0x208] ;  /* 0x0000820000147ab9 */ /* 0x000fe20000000a00 */
[----:B------:R-:W-:-:S04]  /*0cf0*/  ISETP.NE.U32.AND P0, PT, RZ, UR4, PT ;  /* 0x00000004ff007c0c */ /* 0x000fc8000bf05070 */
[----:B------:R-:W-:-:S13]  /*0d00*/  ISETP.NE.AND.EX P0, PT, RZ, UR5, PT, P0 ;  /* 0x00000005ff007c0c */ /* 0x000fda000bf05300 */
[----:B------:R-:W-:Y:S05]  /*0d10*/  @!P0 BRA `(.L_x_7) ;  /* 0x0000000000208947 */ /* 0x000fea0003800000 */
[----:B0-----:R-:W0:Y:S02]  /*0d20*/  LDC.64 R2, c[0x0][0x598] ;  /* 0x00016600ff027b82 */ /* 0x001e240000000a00 */
[----:B0-----:R-:W2:Y:S02]  /*0d30*/  LDG.E.64 R2, desc[UR20][R2.64] ;  /* 0x0000001402027981 */ /* 0x001ea4000c1e1b00 */
[----:B--2---:R-:W-:-:S04]  /*0d40*/  ISETP.NE.U32.AND P0, PT, R2, RZ, PT ;  /* 0x000000ff0200720c */ /* 0x004fc80003f05070 */
[----:B------:R-:W-:-:S13]  /*0d50*/  ISETP.NE.AND.EX P0, PT, R3, RZ, PT, P0 ;  /* 0x000000ff0300720c */ /* 0x000fda0003f05300 */
[----:B------:R-:W-:Y:S05]  /*0d60*/  @!P0 BRA `(.L_x_7) ;  /* 0x00000000000c8947 */ /* 0x000fea0003800000 */
[----:B------:R-:W2:Y:S02]  /*0d70*/  LD.E R2, desc[UR20][R2.64] ;  /* 0x0000001402027980 */ /* 0x000ea4000c101900 */
[----:B--2---:R-:W-:Y:S01]  /*0d80*/  R2UR UR22, R2 ;  /* 0x00000000021672ca */ /* 0x004fe200000e0000 */
[----:B------:R-:W-:-:S14]  /*0d90*/  BRA `(.L_x_8) ;  /* 0x0000000000247947 */ /* 0x000fdc0003800000 */
.L_x_7:
[----:B------:R-:W-:Y:S02]  /*0da0*/  ULDC.64 UR4, c[0x0][0x588] ;  /* 0x0001620000047ab9 */ /* 0x000fe40000000a00 */
[----:B------:R-:W-:-:S04]  /*0db0*/  ISETP.NE.U32.AND P0, PT, RZ, UR4, PT ;  /* 0x00000004ff007c0c */ /* 0x000fc8000bf05070 */
[----:B------:R-:W-:-:S13]  /*0dc0*/  ISETP.NE.AND.EX P0, PT, RZ, UR5, PT, P0 ;  /* 0x00000005ff007c0c */ /* 0x000fda000bf05300 */
[----:B------:R-:W-:Y:S05]  /*0dd0*/  @!P0 BRA `(.L_x_9) ;  /* 0x0000000000108947 */ /* 0x000fea0003800000 */
[----:B0-----:R-:W0:Y:S02]  /*0de0*/  LDC.64 R2, c[0x0][0x588] ;  /* 0x00016200ff027b82 */ /* 0x001e240000000a00 */
[----:B0-----:R-:W2:Y:S02]  /*0df0*/  LDG.E R2, desc[UR20][R2.64] ;  /* 0x0000001402027981 */ /* 0x001ea4000c1e1900 */
[----:B--2---:R-:W-:Y:S01]  /*0e00*/  R2UR UR22, R2 ;  /* 0x00000000021672ca */ /* 0x004fe200000e0000 */
[----:B------:R-:W-:-:S14]  /*0e10*/  BRA `(.L_x_8) ;  /* 0x0000000000047947 */ /* 0x000fdc0003800000 */
.L_x_9:
[----:B------:R-:W-:-:S05]  /*0e20*/  ULDC UR22, c[0x0][0x580] ;  /* 0x0001600000167ab9 */ /* 0x000fca0000000800 */
.L_x_8:
[----:B------:R-:W-:Y:S02]  /*0e30*/  ULDC.64 UR4, c[0x0][0x5a0] ;  /* 0x0001680000047ab9 */ /* 0x000fe40000000a00 */
        /* <DEDUP_REMOVED lines=11> */
.L_x_10:
        /* <DEDUP_REMOVED lines=8> */
.L_x_12:
[----:B------:R-:W-:-:S05]  /*0f70*/  ULDC UR23, c[0x0][0x584] ;  /* 0x0001610000177ab9 */ /* 0x000fca0000000800 */
.L_x_11:
[----:B------:R-:W-:-:S13]  /*0f80*/  LOP3.LUT P0, RZ, R4, 0xff, RZ, 0xc0, !PT ;  /* 0x000000ff04ff7812 */ /* 0x000fda000780c0ff */
[----:B------:R-:W-:Y:S05]  /*0f90*/  @!P0 EXIT ;  /* 0x000000000000894d */ /* 0x000fea0003800000 */
[----:B------:R-:W-:Y:S01]  /*0fa0*/  ULDC UR4, c[0x0][0x28c] ;  /* 0x0000a30000047ab9 */ /* 0x000fe20000000800 */
[----:B------:R-:W-:Y:S02]  /*0fb0*/  ULOP3.LUT UR25, UR13, 0x1, URZ, 0xfc, !UPT ;  /* 0x000000010d197892 */ /* 0x000fe4000f8efc3f */
[----:B------:R-:W-:-:S04]  /*0fc0*/  UIADD3 UR4, UR4, 0x7f, URZ ;  /* 0x0000007f04047890 */ /* 0x000fc8000fffe03f */
[----:B------:R-:W-:-:S04]  /*0fd0*/  USHF.R.S32.HI UR5, URZ, 0x1f, UR4 ;  /* 0x0000001f3f057899 */ /* 0x000fc80008011404 */
[----:B------:R-:W-:-:S03]  /*0fe0*/  ULEA.HI UR5, UR5, UR4, URZ, 0x7 ;  /* 0x0000000405057291 */ /* 0x000fc6000f8f383f */
[----:B------:R-:W-:Y:S01]  /*0ff0*/  UMOV UR4, URZ ;  /* 0x0000003f00047c82 */ /* 0x000fe20008000000 */
[----:B------:R-:W-:-:S03]  /*1000*/  USHF.R.S32.HI UR12, URZ, 0x7, UR5 ;  /* 0x000000073f0c7899 */ /* 0x000fc60008011405 */
[----:B------:R-:W-:-:S09]  /*1010*/  UMOV UR5, URZ ;  /* 0x0000003f00057c82 */ /* 0x000fd20008000000 */
.L_x_293:
[----:B0-----:R-:W0:Y:S01]  /*1020*/  S2R R0, SR_TID.X ;  /* 0x0000000000007919 */ /* 0x001e220000002100 */
[----:B-1----:R-:W1:Y:S01]  /*1030*/  S2UR UR11, SR_CgaCtaId ;  /* 0x00000000000b79c3 */ /* 0x002e620000008800 */
[----:B------:R-:W-:Y:S01]  /*1040*/  UMOV UR14, 0x400 ;  /* 0x00000400000e7882 */ /* 0x000fe20000000000 */
[----:B------:R-:W-:Y:S01]  /*1050*/  UMOV UR6, URZ ;  /* 0x0000003f00067c82 */ /* 0x000fe20008000000 */
[----:B------:R-:W-:Y:S01]  /*1060*/  STL [R1+0x6c], RZ ;  /* 0x00006cff01007387 */ /* 0x000fe20000100800 */
[----:B------:R-:W-:Y:S01]  /*1070*/  UMOV UR7, URZ ;  /* 0x0000003f00077c82 */ /* 0x000fe20008000000 */
[----:B------:R-:W-:Y:S01]  /*1080*/  UMOV UR8, URZ ;  /* 0x0000003f00087c82 */ /* 0x000fe20008000000 */
[----:B------:R-:W-:Y:S01]  /*1090*/  UMOV UR16, UR5 ;  /* 0x0000000500107c82 */ /* 0x000fe20008000000 */
[----:B------:R-:W-:Y:S01]  /*10a0*/  STL [R1+0x68], RZ ;  /* 0x000068ff01007387 */ /* 0x000fe20000100800 */
[----:B--2---:R-:W2:Y:S01]  /*10b0*/  LDC R2, c[0x0][0x28c] ;  /* 0x0000a300ff027b82 */ /* 0x004ea20000000800 */
[----:B------:R-:W-:Y:S01]  /*10c0*/  UMOV UR17, UR4 ;  /* 0x0000000400117c82 */ /* 0x000fe20008000000 */
[----:B------:R-:W-:Y:S01]  /*10d0*/  CS2R R4, SRZ ;  /* 0x0000000000047805 */ /* 0x000fe2000001ff00 */
[----:B------:R-:W-:Y:S01]  /*10e0*/  STL [R1+0x64], RZ ;  /* 0x000064ff01007387 */ /* 0x000fe20000100800 */
[----:B------:R-:W-:-:S02]  /*10f0*/  CS2R R6, SRZ ;  /* 0x0000000000067805 */ /* 0x000fc4000001ff00 */
[----:B------:R-:W-:Y:S02]  /*1100*/  CS2R R8, SRZ ;  /* 0x0000000000087805 */ /* 0x000fe4000001ff00 */
[----:B------:R-:W-:Y:S01]  /*1110*/  CS2R R10, SRZ ;  /* 0x00000000000a7805 */ /* 0x000fe2000001ff00 */
[----:B------:R-:W-:Y:S01]  /*1120*/  STL [R1+0x60], RZ ;  /* 0x000060ff01007387 */ /* 0x000fe20000100800 */
[----:B------:R-:W-:Y:S02]  /*1130*/  CS2R R12, SRZ ;  /* 0x00000000000c7805 */ /* 0x000fe4000001ff00 */
[----:B------:R-:W-:Y:S02]  /*1140*/  CS2R R14, SRZ ;  /* 0x00000000000e7805 */ /* 0x000fe4000001ff00 */
[----:B------:R-:W-:Y:S01]  /*1150*/  CS2R R16, SRZ ;  /* 0x0000000000107805 */ /* 0x000fe2000001ff00 */
[----:B------:R-:W-:Y:S01]  /*1160*/  STL [R1+0x5c], RZ ;  /* 0x00005cff01007387 */ /* 0x000fe20000100800 */
[----:B------:R-:W-:-:S02]  /*1170*/  CS2R R18, SRZ ;  /* 0x0000000000127805 */ /* 0x000fc4000001ff00 */
[----:B------:R-:W-:Y:S02]  /*1180*/  CS2R R20, SRZ ;  /* 0x0000000000147805 */ /* 0x000fe4000001ff00 */
[----:B------:R-:W-:Y:S01]  /*1190*/  CS2R R22, SRZ ;  /* 0x0000000000167805 */ /* 0x000fe2000001ff00 */
[----:B------:R-:W-:Y:S01]  /*11a0*/  STL [R1+0x58], RZ ;  /* 0x000058ff01007387 */ /* 0x000fe20000100800 */
[----:B-1----:R-:W-:Y:S01]  /*11b0*/  ULEA UR14, UR11, UR14, 0x18 ;  /* 0x0000000e0b0e7291 */ /* 0x002fe2000f8ec03f */
[----:B------:R-:W-:Y:S02]  /*11c0*/  CS2R R152, SRZ ;  /* 0x0000000000987805 */ /* 0x000fe4000001ff00 */
[----:B------:R-:W-:Y:S01]  /*11d0*/  CS2R R154, SRZ ;  /* 0x00000000009a7805 */ /* 0x000fe2000001ff00 */
[----:B------:R-:W-:Y:S01]  /*11e0*/  STL [R1+0x54], RZ ;  /* 0x000054ff01007387 */ /* 0x000fe20000100800 */
[----:B------:R-:W-:Y:S02]  /*11f0*/  CS2R R156, SRZ ;  /* 0x00000000009c7805 */ /* 0x000fe4000001ff00 */
[----:B------:R-:W-:-:S02]  /*1200*/  CS2R R158, SRZ ;  /* 0x00000000009e7805 */ /* 0x000fc4000001ff00 */
[----:B------:R-:W-:Y:S02]  /*1210*/  CS2R R160, SRZ ;  /* 0x0000000000a07805 */ /* 0x000fe4000001ff00 */
[----:B0-----:R-:W-:Y:S01]  /*1220*/  LOP3.LUT R0, R0, 0x80, RZ, 0xc0, !PT ;  /* 0x0000008000007812 */ /* 0x001fe200078ec0ff */
[----:B------:R-:W-:Y:S01]  /*1230*/  STL [R1+0x50], RZ ;  /* 0x000050ff01007387 */ /* 0x000fe20000100800 */
[----:B--2---:R-:W-:Y:S02]  /*1240*/  ISETP.GE.AND P0, PT, R2, 0x1, PT ;  /* 0x000000010200780c */ /* 0x004fe40003f06270 */
[----:B------:R-:W-:Y:S02]  /*1250*/  CS2R R2, SRZ ;  /* 0x0000000000027805 */ /* 0x000fe4000001ff00 */
[----:B------:R-:W-:Y:S01]  /*1260*/  SHF.R.U32.HI R0, RZ, 0x7, R0 ;  /* 0x00000007ff007819 */ /* 0x000fe20000011600 */
        /* <DEDUP_REMOVED lines=8> */
[----:B------:R-:W0:Y:S01]  /*12f0*/  SHFL.IDX PT, R0, R0, RZ, 0x1f ;  /* 0x00001fff00007589 */ /* 0x000e2200000e0000 */
[----:B------:R-:W-:-:S02]  /*1300*/  CS2R R174, SRZ ;  /* 0x0000000000ae7805 */ /* 0x000fc4000001ff00 */
[----:B------:R-:W-:Y:S02]  /*1310*/  CS2R R176, SRZ ;  /* 0x0000000000b07805 */ /* 0x000fe4000001ff00 */
[----:B------:R-:W-:Y:S01]  /*1320*/  CS2R R178, SRZ ;  /* 0x0000000000b27805 */ /* 0x000fe2000001ff00 */
[----:B------:R1:W-:Y:S01]  /*1330*/  STL [R1+0x44], RZ ;  /* 0x000044ff01007387 */ /* 0x0003e20000100800 */
[----:B------:R-:W-:Y:S02]  /*1340*/  CS2R R180, SRZ ;  /* 0x0000000000b47805 */ /* 0x000fe4000001ff00 */
[----:B------:R-:W-:Y:S02]  /*1350*/  CS2R R182, SRZ ;  /* 0x0000000000b67805 */ /* 0x000fe4000001ff00 */
[----:B------:R-:W-:Y:S01]  /*1360*/  CS2R R184, SRZ ;  /* 0x0000000000b87805 */ /* 0x000fe2000001ff00 */
[----:B------:R1:W-:Y:S01]  /*1370*/  STL [R1+0x40], RZ ;  /* 0x000040ff01007387 */ /* 0x0003e20000100800 */
        /* <DEDUP_REMOVED lines=14> */
[----:B------:R-:W-:Y:S02]  /*1460*/  CS2R R208, SRZ ;  /* 0x0000000000d07805 */ /* 0x000fe4000001ff00 */
[----:B0-----:R-:W-:Y:S01]  /*1470*/  R2UR UR9, R0 ;  /* 0x00000000000972ca */ /* 0x001fe200000e0000 */
[----:B------:R1:W-:Y:S01]  /*1480*/  STL [R1+0x30], RZ ;  /* 0x000030ff01007387 */ /* 0x0003e20000100800 */
[----:B------:R-:W-:Y:S01]  /*1490*/  IMAD.MOV.U32 R0, RZ, RZ, RZ ;  /* 0x000000ffff007224 */ /* 0x000fe200078e00ff */
[----:B------:R-:W-:-:S02]  /*14a0*/  CS2R R210, SRZ ;  /* 0x0000000000d27805 */ /* 0x000fc4000001ff00 */
[----:B------:R-:W-:Y:S01]  /*14b0*/  CS2R R212, SRZ ;  /* 0x0000000000d47805 */ /* 0x000fe2000001ff00 */
[----:B------:R1:W-:Y:S01]  /*14c0*/  STL [R1+0x2c], RZ ;  /* 0x00002cff01007387 */ /* 0x0003e20000100800 */
[----:B------:R-:W-:Y:S02]  /*14d0*/  CS2R R214, SRZ ;  /* 0x0000000000d67805 */ /* 0x000fe4000001ff00 */
[----:B------:R-:W-:Y:S02]  /*14e0*/  CS2R R216, SRZ ;  /* 0x0000000000d87805 */ /* 0x000fe4000001ff00 */
[----:B------:R-:W-:Y:S01]  /*14f0*/  CS2R R218, SRZ ;  /* 0x0000000000da7805 */ /* 0x000fe2000001ff00 */
[----:B------:R1:W-:Y:S01]  /*1500*/  STL [R1+0x28], RZ ;  /* 0x000028ff01007387 */ /* 0x0003e20000100800 */
[----:B------:R-:W-:Y:S02]  /*1510*/  CS2R R220, SRZ ;  /* 0x0000000000dc7805 */ /* 0x000fe4000001ff00 */
[----:B------:R-:W-:-:S02]  /*1520*/  CS2R R222, SRZ ;  /* 0x0000000000de7805 */ /* 0x000fc4000001ff00 */
[----:B------:R-:W-:Y:S01]  /*1530*/  CS2R R224, SRZ ;  /* 0x0000000000e07805 */ /* 0x000fe2000001ff00 */
[----:B------:R1:W-:Y:S01]  /*1540*/  STL [R1+0x24], RZ ;  /* 0x000024ff01007387 */ /* 0x0003e20000100800 */
[----:B------:R-:W-:Y:S01]  /*1550*/  ULEA.HI UR10, UR9, UR9, URZ, 0x1 ;  /* 0x00000009090a7291 */ /* 0x000fe2000f8f083f */
[----:B------:R-:W-:Y:S01]  /*1560*/  CS2R R226, SRZ ;  /* 0x0000000000e27805 */ /* 0x000fe2000001ff00 */
[----:B------:R-:W-:Y:S01]  /*1570*/  IMAD.MOV.U32 R228, RZ, RZ, RZ ;  /* 0x000000ffffe47224 */ /* 0x000fe200078e00ff */
[----:B------:R1:W-:Y:S01]  /*1580*/  STL [R1+0x20], RZ ;  /* 0x000020ff01007387 */ /* 0x0003e20000100800 */
[----:B------:R-:W-:Y:S01]  /*1590*/  ULOP3.LUT UR10, UR10, 0x7fffe, URZ, 0xc0, !UPT ;  /* 0x0007fffe0a0a7892 */ /* 0x000fe2000f8ec03f */
[----:B------:R-:W-:Y:S02]  /*15a0*/  CS2R R24, SRZ ;  /* 0x0000000000187805 */ /* 0x000fe4000001ff00 */
[----:B------:R-:W-:Y:S01]  /*15b0*/  CS2R R26, SRZ ;  /* 0x00000000001a7805 */ /* 0x000fe2000001ff00 */
[----:B------:R1:W-:Y:S01]  /*15c0*/  STL [R1+0x1c], RZ ;  /* 0x00001cff01007387 */ /* 0x0003e20000100800 */
[----:B------:R-:W-:Y:S01]  /*15d0*/  UIADD3 UR10, UR9, -UR10, URZ ;  /* 0x8000000a090a7290 */ /* 0x000fe2000fffe03f */
[----:B------:R-:W-:-:S02]  /*15e0*/  CS2R R28, SRZ ;  /* 0x00000000001c7805 */ /* 0x000fc4000001ff00 */
[----:B---34-:R-:W-:Y:S01]  /*15f0*/  CS2R R30, SRZ ;  /* 0x00000000001e7805 */ /* 0x018fe2000001ff00 */
[----:B------:R1:W-:Y:S01]  /*1600*/  STL [R1+0x18], RZ ;  /* 0x000018ff01007387 */ /* 0x0003e20000100800 */
[----:B------:R-:W-:Y:S01]  /*1610*/  ULEA UR10, UR10, UR14, 0xd ;  /* 0x0000000e0a0a7291 */ /* 0x000fe2000f8e683f */
[----:B------:R-:W-:Y:S02]  /*1620*/  CS2R R32, SRZ ;  /* 0x0000000000207805 */ /* 0x000fe4000001ff00 */
[----:B------:R-:W-:Y:S01]  /*1630*/  CS2R R34, SRZ ;  /* 0x0000000000227805 */ /* 0x000fe2000001ff00 */
[----:B------:R1:W-:Y:S01]  /*1640*/  STL [R1+0x14], RZ ;  /* 0x000014ff01007387 */ /* 0x0003e20000100800 */
[----:B------:R-:W-:Y:S01]  /*1650*/  UIADD3 UR10, UR10, 0x100, URZ ;  /* 0x000001000a0a7890 */ /* 0x000fe2000fffe03f */
[----:B------:R-:W-:Y:S02]  /*1660*/  CS2R R36, SRZ ;  /* 0x0000000000247805 */ /* 0x000fe4000001ff00 */
[----:B------:R-:W-:Y:S01]  /*1670*/  CS2R R38, SRZ ;  /* 0x0000000000267805 */ /* 0x000fe2000001ff00 */
[----:B------:R1:W-:Y:S01]  /*1680*/  STL [R1+0x10], RZ ;  /* 0x000010ff01007387 */ /* 0x0003e20000100800 */
[----:B------:R-:W-:Y:S01]  /*1690*/  USHF.R.U32.HI UR10, URZ, 0x4, UR10 ;  /* 0x000000043f0a7899 */ /* 0x000fe2000801160a */
[----:B------:R-:W-:-:S02]  /*16a0*/  CS2R R40, SRZ ;  /* 0x0000000000287805 */ /* 0x000fc4000001ff00 */
[----:B------:R-:W-:Y:S01]  /*16b0*/  CS2R R42, SRZ ;  /* 0x00000000002a7805 */ /* 0x000fe2000001ff00 */
[----:B------:R1:W-:Y:S01]  /*16c0*/  STL [R1+0xc], RZ ;  /* 0x00000cff01007387 */ /* 0x0003e20000100800 */
[----:B------:R-:W-:Y:S01]  /*16d0*/  ULOP3.LUT UR15, UR10, 0x3fff, URZ, 0xc0, !UPT ;  /* 0x00003fff0a0f7892 */ /* 0x000fe2000f8ec03f */
        /* <DEDUP_REMOVED lines=10> */
[----:B------:R1:W-:Y:S01]  /*1780*/  STL [R1], RZ ;  /* 0x000000ff01007387 */ /* 0x0003e20000100800 */
[----:B------:R-:W-:Y:S02]  /*1790*/  CS2R R60, SRZ ;  /* 0x00000000003c7805 */ /* 0x000fe4000001ff00 */
[----:B------:R-:W-:Y:S02]  /*17a0*/  CS2R R62, SRZ ;  /* 0x00000000003e7805 */ /* 0x000fe4000001ff00 */
[----:B------:R-:W-:Y:S02]  /*17b0*/  CS2R R64, SRZ ;  /* 0x0000000000407805 */ /* 0x000fe4000001ff00 */
[----:B------:R-:W-:-:S02]  /*17c0*/  CS2R R66, SRZ ;  /* 0x0000000000427805 */ /* 0x000fc4000001ff00 */
[----:B------:R-:W-:Y:S02]  /*17d0*/  CS2R R68, SRZ ;  /* 0x0000000000447805 */ /* 0x000fe4000001ff00 */
[----:B------:R-:W-:Y:S02]  /*17e0*/  CS2R R70, SRZ ;  /* 0x0000000000467805 */ /* 0x000fe4000001ff00 */
        /* <DEDUP_REMOVED lines=39> */
[----:B------:R-:W-:Y:S01]  /*1a60*/  CS2R R150, SRZ ;  /* 0x0000000000967805 */ /* 0x000fe2000001ff00 */
[----:B-1----:R-:W-:Y:S06]  /*1a70*/  @!P0 BRA `(.L_x_13) ;  /* 0x0000001000948947 */ /* 0x002fec0003800000 */
[----:B------:R-:W-:-:S06]  /*1a80*/  UISETP.NE.AND UP0, UPT, UR25, 0x3, UPT ;  /* 0x000000031900788c */ /* 0x000fcc000bf05270 */
[----:B------:R-:W-:-:S13]  /*1a90*/  PLOP3.LUT P1, PT, PT, PT, UP0, 0x80, 0x0 ;  /* 0x000000000000781c */ /* 0x000fda0003f2f008 */
[----:B------:R-:W-:Y:S05]  /*1aa0*/  @!P1 BRA `(.L_x_14) ;  /* 0x0000000000049947 */ /* 0x000fea0003800000 */
[----:B------:R-:W-:Y:S01]  /*1ab0*/  BPT.TRAP 0x1 ;  /* 0x000000040000795c */ /* 0x000fe20000300000 */
.L_x_14:
[----:B------:R-:W-:Y:S01]  /*1ac0*/  ULEA UR6, UR5, UR14, 0x3 ;  /* 0x0000000e05067291 */ /* 0x000fe2000f8e183f */
[----:B------:R-:W-:-:S05]  /*1ad0*/  IMAD.U32 R0, RZ, RZ, UR4 ;  /* 0x00000004ff007e24 */ /* 0x000fca000f8e00ff */
[----:B------:R-:W-:-:S04]  /*1ae0*/  SHF.L.U32 R0, R0, 0x1f, RZ ;  /* 0x0000001f00007819 */ /* 0x000fc800000006ff */
[----:B------:R0:W1:Y:S01]  /*1af0*/  SYNCS.PHASECHK.TRANS64.TRYWAIT P0, [UR6], R0 ;  /* 0x00000000ff0075a7 */ /* 0x0000620008000146 */
[----:B------:R-:W-:Y:S05]  /*1b00*/  @!P1 BRA `(.L_x_15) ;  /* 0x0000000000049947 */ /* 0x000fea0003800000 */
[----:B------:R-:W-:Y:S01]  /*1b10*/  BPT.TRAP 0x1 ;  /* 0x000000040000795c */ /* 0x000fe20000300000 */
.L_x_15:
[----:B-1----:R-:W-:Y:S05]  /*1b20*/  @P0 BRA `(.L_x_16) ;  /* 0x0000000000080947 */ /* 0x002fea0003800000 */
[----:B------:R-:W1:Y:S02]  /*1b30*/  SYNCS.PHASECHK.TRANS64.TRYWAIT P0, [UR6], R0 ;  /* 0x00000000ff0075a7 */ /* 0x000e640008000146 */
[----:B-1----:R-:W-:Y:S05]  /*1b40*/  @!P0 BRA `(.L_x_17) ;  /* 0x000000e400448947 */ /* 0x002fea0003800000 */
.L_x_16:
[----:B------:R-:W-:Y:S01]  /*1b50*/  UIADD3 UR6, UR14, 0x10100, URZ ;  /* 0x000101000e067890 */ /* 0x000fe2000fffe03f */
[----:B------:R-:W-:Y:S01]  /*1b60*/  WARPGROUP.ARRIVE ;  /* 0x00000000000079c5 */ /* 0x000fe20000000000 */
[----:B------:R-:W-:Y:S01]  /*1b70*/  ULOP3.LUT UR8, UR15, 0x10000, URZ, 0xfc, !UPT ;  /* 0x000100000f087892 */ /* 0x000fe2000f8efc3f */
[----:B------:R2:W-:Y:S01]  /*1b80*/  STL [R1+0x6c], RZ ;  /* 0x00006cff01007387 */ /* 0x0005e20000100800 */
[----:B------:R-:W-:Y:S01]  /*1b90*/  USHF.R.U32.HI UR6, URZ, 0x4, UR6 ;  /* 0x000000043f067899 */ /* 0x000fe20008011606 */
[----:B01----:R-:W-:Y:S01]  /*1ba0*/  IMAD.MOV.U32 R0, RZ, RZ, RZ ;  /* 0x000000ffff007224 */ /* 0x003fe200078e00ff */
[----:B------:R-:W-:Y:S01]  /*1bb0*/  UMOV UR9, 0x40000040 ;  /* 0x4000004000097882 */ /* 0x000fe20000000000 */
[----:B------:R-:W-:Y:S01]  /*1bc0*/  UMOV UR11, 0x40000040 ;  /* 0x40000040000b7882 */ /* 0x000fe20000000000 */
[----:B------:R-:W-:Y:S01]  /*1bd0*/  ULOP3.LUT UR6, UR6, 0x3fff, URZ, 0xc0, !UPT ;  /* 0x00003fff06067892 */ /* 0x000fe2000f8ec03f */
[----:B------:R2:W-:Y:S01]  /*1be0*/  STL [R1+0x68], RZ ;  /* 0x000068ff01007387 */ /* 0x0005e20000100800 */
[----:B------:R-:W-:-:S02]  /*1bf0*/  CS2R R2, SRZ ;  /* 0x0000000000027805 */ /* 0x000fc4000001ff00 */
[----:B------:R-:W-:Y:S01]  /*1c00*/  CS2R R4, SRZ ;  /* 0x0000000000047805 */ /* 0x000fe2000001ff00 */
[----:B------:R-:W-:Y:S01]  /*1c10*/  ULOP3.LUT UR7, UR6, 0x10000, URZ, 0xfc, !UPT ;  /* 0x0001000006077892 */ /* 0x000fe2000f8efc3f */
[----:B------:R2:W-:Y:S01]  /*1c20*/  STL [R1+0x64], RZ ;  /* 0x000064ff01007387 */ /* 0x0005e20000100800 */
[----:B------:R-:W-:Y:S01]  /*1c30*/  ULEA UR6, UR5, UR8, 0xa ;  /* 0x0000000805067291 */ /* 0x000fe2000f8e503f */
[----:B------:R-:W-:Y:S01]  /*1c40*/  CS2R R6, SRZ ;  /* 0x0000000000067805 */ /* 0x000fe2000001ff00 */
[----:B------:R-:W-:Y:S01]  /*1c50*/  ULEA UR7, UR5, UR7, 0xb ;  /* 0x0000000705077291 */ /* 0x000fe2000f8e583f */
[----:B------:R2:W-:Y:S01]  /*1c60*/  STL [R1+0x60], RZ ;  /* 0x000060ff01007387 */ /* 0x0005e20000100800 */
[----:B------:R-:W-:Y:S02]  /*1c70*/  CS2R R8, SRZ ;  /* 0x0000000000087805 */ /* 0x000fe4000001ff00 */
[----:B------:R-:W-:Y:S02]  /*1c80*/  CS2R R10, SRZ ;  /* 0x00000000000a7805 */ /* 0x000fe4000001ff00 */
[----:B------:R-:W-:Y:S01]  /*1c90*/  CS2R R12, SRZ ;  /* 0x00000000000c7805 */ /* 0x000fe2000001ff00 */
[----:B------:R-:W-:Y:S01]  /*1ca0*/  UMOV UR8, UR6 ;  /* 0x0000000600087c82 */ /* 0x000fe20008000000 */
[----:B------:R2:W-:Y:S01]  /*1cb0*/  STL [R1+0x5c], RZ ;  /* 0x00005cff01007387 */ /* 0x0005e20000100800 */
[----:B------:R-:W-:Y:S01]  /*1cc0*/  UMOV UR10, UR7 ;  /* 0x00000007000a7c82 */ /* 0x000fe20008000000 */
[----:B------:R-:W-:Y:S01]  /*1cd0*/  CS2R R14, SRZ ;  /* 0x00000000000e7805 */ /* 0x000fe2000001ff00 */
[----:B------:R-:W-:Y:S01]  /*1ce0*/  QGMMA.64x256x32.F32.E4M3.E4M3 R24, gdesc[UR8], RZ, !UPT ;  /* 0x03e00000081879f3 */ /* 0x000fe2000c7008ff */
[----:B------:R-:W-:Y:S01]  /*1cf0*/  UIADD3 UR8, UR6, 0x2, URZ ;  /* 0x0000000206087890 */ /* 0x000fe2000fffe03f */
[----:B------:R2:W-:Y:S01]  /*1d00*/  STL [R1+0x58], RZ ;  /* 0x000058ff01007387 */ /* 0x0005e20000100800 */
[----:B------:R-:W-:Y:S01]  /*1d10*/  UIADD3 UR10, UR7, 0x2, URZ ;  /* 0x00000002070a7890 */ /* 0x000fe2000fffe03f */
[----:B------:R-:W-:Y:S01]  /*1d20*/  CS2R R16, SRZ ;  /* 0x0000000000107805 */ /* 0x000fe2000001ff00 */
[----:B------:R-:W-:Y:S01]  /*1d30*/  UMOV UR9, 0x40000040 ;  /* 0x4000004000097882 */ /* 0x000fe20000000000 */
[----:B------:R-:W-:Y:S01]  /*1d40*/  UMOV UR11, 0x40000040 ;  /* 0x40000040000b7882 */ /* 0x000fe20000000000 */
        /* <DEDUP_REMOVED lines=54> */
[----:B------:R-:W-:Y:S01]  /*20b0*/  CS2R R226, SRZ ;  /* 0x0000000000e27805 */ /* 0x000fe2000001ff00 */
[----:B------:R-:W-:Y:S01]  /*20c0*/  IMAD.MOV.U32 R228, RZ, RZ, RZ ;  /* 0x000000ffffe47224 */ /* 0x000fe200078e00ff */
[----:B------:R2:W-:Y:S04]  /*20d0*/  STL [R1+0x1c], RZ ;  /* 0x00001cff01007387 */ /* 0x0005e80000100800 */
[----:B------:R2:W-:Y:S04]  /*20e0*/  STL [R1+0x18], RZ ;  /* 0x000018ff01007387 */ /* 0x0005e80000100800 */
[----:B------:R2:W-:Y:S04]  /*20f0*/  STL [R1+0x14], RZ ;  /* 0x000014ff01007387 */ /* 0x0005e80000100800 */
[----:B------:R2:W-:Y:S04]  /*2100*/  STL [R1+0x10], RZ ;  /* 0x000010ff01007387 */ /* 0x0005e80000100800 */
[----:B------:R2:W-:Y:S04]  /*2110*/  STL [R1+0xc], RZ ;  /* 0x00000cff01007387 */ /* 0x0005e80000100800 */
[----:B------:R2:W-:Y:S04]  /*2120*/  STL [R1+0x8], RZ ;  /* 0x000008ff01007387 */ /* 0x0005e80000100800 */
[----:B------:R2:W-:Y:S04]  /*2130*/  STL [R1+0x4], RZ ;  /* 0x000004ff01007387 */ /* 0x0005e80000100800 */
[----:B------:R2:W-:Y:S01]  /*2140*/  STL [R1], RZ ;  /* 0x000000ff01007387 */ /* 0x0005e20000100800 */
[----:B------:R-:W-:Y:S01]  /*2150*/  QGMMA.64x256x32.F32.E4M3.E4M3 R24, gdesc[UR8], R24 ;  /* 0x03e00000081879f3 */ /* 0x000fe20008700818 */
[----:B------:R-:W-:-:S02]  /*2160*/  UIADD3 UR8, UR6, 0x4, URZ ;  /* 0x0000000406087890 */ /* 0x000fc4000fffe03f */
[----:B------:R-:W-:Y:S01]  /*2170*/  UIADD3 UR10, UR7, 0x4, URZ ;  /* 0x00000004070a7890 */ /* 0x000fe2000fffe03f */
[----:B------:R-:W-:Y:S01]  /*2180*/  UMOV UR9, 0x40000040 ;  /* 0x4000004000097882 */ /* 0x000fe20000000000 */
[----:B------:R-:W-:-:S15]  /*2190*/  UMOV UR11, 0x40000040 ;  /* 0x40000040000b7882 */ /* 0x000fde0000000000 */
[----:B------:R-:W-:-:S08]  /*21a0*/  NOP ;  /* 0x0000000000007918 */ /* 0x000fd00000000000 */
[----:B------:R-:W-:Y:S01]  /*21b0*/  QGMMA.64x256x32.F32.E4M3.E4M3 R24, gdesc[UR8], R24 ;  /* 0x03e00000081879f3 */ /* 0x000fe20008700818 */
[----:B------:R-:W-:Y:S02]  /*21c0*/  UIADD3 UR10, UR7, 0x6, URZ ;  /* 0x00000006070a7890 */ /* 0x000fe4000fffe03f */
[----:B------:R-:W-:Y:S01]  /*21d0*/  UIADD3 UR8, UR6, 0x6, URZ ;  /* 0x0000000606087890 */ /* 0x000fe2000fffe03f */
[----:B------:R-:W-:Y:S01]  /*21e0*/  ULDC UR7, c[0x0][0x50c] ;  /* 0x0001430000077ab9 */ /* 0x000fe20000000800 */
[----:B------:R-:W-:Y:S01]  /*21f0*/  UMOV UR9, 0x40000040 ;  /* 0x4000004000097882 */ /* 0x000fe20000000000 */
[----:B------:R-:W-:Y:S01]  /*2200*/  UISETP.NE.AND UP0, UPT, UR7, 0x4, UPT ;  /* 0x000000040700788c */ /* 0x000fe2000bf05270 */
[----:B------:R-:W-:Y:S01]  /*2210*/  UMOV UR11, 0x40000040 ;  /* 0x40000040000b7882 */ /* 0x000fe20000000000 */
[----:B------:R-:W-:Y:S02]  /*2220*/  UMOV UR6, 0x4 ;  /* 0x0000000400067882 */ /* 0x000fe40000000000 */
[----:B------:R-:W-:-:S06]  /*2230*/  USEL UR7, URZ, 0x1, UP0 ;  /* 0x000000013f077887 */ /* 0x000fcc0008000000 */
[----:B------:R-:W-:-:S12]  /*2240*/  ISETP.NE.AND P0, PT, RZ, UR7, PT ;  /* 0x00000007ff007c0c */ /* 0x000fd8000bf05270 */
[----:B------:R-:W-:Y:S01]  /*2250*/  QGMMA.64x256x32.F32.E4M3.E4M3 R24, gdesc[UR8], R24, gsb0 ;  /* 0x03e00000081879f3 */ /* 0x000fe20008000818 */
[----:B--2---:R-:W-:Y:S05]  /*2260*/  @!P0 BRA `(.L_x_18) ;  /* 0x0000000800808947 */ /* 0x004fea0003800000 */
[----:B------:R-:W-:Y:S02]  /*2270*/  WARPGROUP.DEPBAR.LE gsb0, 0x0 ;  /* 0x00008000000079c5 */ /* 0x000fe40000010000 */
[----:B------:R-:W-:-:S01]  /*2280*/  FADD R227, RZ, R25 ;  /* 0x00000019ffe37221 */ /* 0x000fc20000000000 */
[----:B------:R-:W-:Y:S01]  /*2290*/  FADD R228, RZ, R24 ;  /* 0x00000018ffe47221 */ /* 0x000fe20000000000 */
[----:B------:R-:W-:-:S01]  /*22a0*/  FADD R226, RZ, R26 ;  /* 0x0000001affe27221 */ /* 0x000fc20000000000 */
[----:B------:R-:W-:Y:S01]  /*22b0*/  FADD R225, RZ, R27 ;  /* 0x0000001bffe17221 */ /* 0x000fe20000000000 */
[----:B------:R-:W-:-:S01]  /*22c0*/  FADD R224, RZ, R28 ;  /* 0x0000001cffe07221 */ /* 0x000fc20000000000 */
[----:B------:R0:W-:Y:S01]  /*22d0*/  STL [R1+0x80], R227 ;  /* 0x000080e301007387 */ /* 0x0001e20000100800 */
[----:B------:R-:W-:-:S01]  /*22e0*/  FADD R223, RZ, R29 ;  /* 0x0000001dffdf7221 */ /* 0x000fc20000000000 */
[----:B------:R-:W-:Y:S01]  /*22f0*/  FADD R222, RZ, R30 ;  /* 0x0000001effde7221 */ /* 0x000fe20000000000 */
[----:B------:R-:W-:-:S01]  /*2300*/  FADD R221, RZ, R31 ;  /* 0x0000001fffdd7221 */ /* 0x000fc20000000000 */
[----:B------:R-:W-:Y:S01]  /*2310*/  FADD R220, RZ, R32 ;  /* 0x00000020ffdc7221 */ /* 0x000fe20000000000 */
[----:B------:R-:W-:-:S01]  /*2320*/  FADD R219, RZ, R33 ;  /* 0x00000021ffdb7221 */ /* 0x000fc20000000000 */
[----:B------:R-:W-:Y:S01]  /*2330*/  FADD R218, RZ, R34 ;  /* 0x00000022ffda7221 */ /* 0x000fe20000000000 */
[----:B------:R-:W-:-:S01]  /*2340*/  FADD R217, RZ, R35 ;  /* 0x00000023ffd97221 */ /* 0x000fc20000000000 */
[----:B------:R-:W-:Y:S01]  /*2350*/  FADD R216, RZ, R36 ;  /* 0x00000024ffd87221 */ /* 0x000fe20000000000 */
[----:B------:R-:W-:-:S01]  /*2360*/  FADD R215, RZ, R37 ;  /* 0x00000025ffd77221 */ /* 0x000fc20000000000 */
[----:B0-----:R-:W-:Y:S01]  /*2370*/  FADD R227, RZ, R124 ;  /* 0x0000007cffe37221 */ /* 0x001fe20000000000 */
[----:B------:R-:W-:-:S01]  /*2380*/  FADD R214, RZ, R38 ;  /* 0x00000026ffd67221 */ /* 0x000fc20000000000 */
[----:B------:R-:W-:Y:S01]  /*2390*/  FADD R213, RZ, R39 ;  /* 0x00000027ffd57221 */ /* 0x000fe20000000000 */
[----:B------:R-:W-:-:S01]  /*23a0*/  FADD R212, RZ, R40 ;  /* 0x00000028ffd47221 */ /* 0x000fc20000000000 */
[----:B------:R-:W-:Y:S01]  /*23b0*/  FADD R211, RZ, R41 ;  /* 0x00000029ffd37221 */ /* 0x000fe20000000000 */
[----:B------:R0:W-:Y:S01]  /*23c0*/  STL [R1], R227 ;  /* 0x000000e301007387 */ /* 0x0001e20000100800 */
        /* <DEDUP_REMOVED lines=94> */
[----:B0-----:R-:W-:-:S05]  /*29b0*/  FADD R227, RZ, R131 ;  /* 0x00000083ffe37221 */ /* 0x001fca0000000000 */
[----:B------:R0:W-:Y:S02]  /*29c0*/  STL [R1+0x1c], R227 ;  /* 0x00001ce301007387 */ /* 0x0001e40000100800 */
        /* <DEDUP_REMOVED lines=39> */
[----:B------:R0:W-:Y:S04]  /*2c40*/  STL [R1+0x6c], R227 ;  /* 0x00006ce301007387 */ /* 0x0001e80000100800 */
[----:B0-----:R0:W5:Y:S01]  /*2c50*/  LDL.LU R227, [R1+0x80] ;  /* 0x0000800001e37983 */ /* 0x0011620000300800 */
[----:B------:R-:W-:-:S05]  /*2c60*/  UMOV UR6, URZ ;  /* 0x0000003f00067c82 */ /* 0x000fca0008000000 */
.L_x_18:
[----:B------:R-:W-:Y:S01]  /*2c70*/  UIADD3 UR16, UR5, 0x1, URZ ;  /* 0x0000000105107890 */ /* 0x000fe2000fffe03f */
[----:B------:R-:W-:-:S03]  /*2c80*/  UMOV UR8, 0x1 ;  /* 0x0000000100087882 */ /* 0x000fc60000000000 */
[----:B------:R-:W-:-:S04]  /*2c90*/  UISETP.NE.AND UP0, UPT, UR16, 0x4, UPT ;  /* 0x000000041000788c */ /* 0x000fc8000bf05270 */
[----:B------:R-:W-:Y:S02]  /*2ca0*/  USEL UR17, URZ, 0x1, UP0 ;  /* 0x000000013f117887 */ /* 0x000fe40008000000 */
[----:B------:R-:W-:Y:S02]  /*2cb0*/  USEL UR16, UR16, URZ, UP0 ;  /* 0x0000003f10107287 */ /* 0x000fe40008000000 */
[----:B------:R-:W-:-:S12]  /*2cc0*/  ULOP3.LUT UR17, UR4, UR17, URZ, 0x3c, !UPT ;  /* 0x0000001104117292 */ /* 0x000fd8000f8e3c3f */
.L_x_13:
[----:B------:R-:W-:-:S04]  /*2cd0*/  UISETP.LT.AND UP0, UPT, UR12, 0x1, UPT ;  /* 0x000000010c00788c */ /* 0x000fc8000bf01270 */
[----:B------:R-:W-:-:S04]  /*2ce0*/  USEL UR9, UR12, 0x1, UP0 ;  /* 0x000000010c097887 */ /* 0x000fc80008000000 */
[----:B------:R-:W-:-:S04]  /*2cf0*/  UIADD3 UR19, UR12, -UR9, URZ ;  /* 0x800000090c137290 */ /* 0x000fc8000fffe03f */
[----:B------:R-:W-:-:S06]  /*2d00*/  UISETP.GE.AND UP0, UPT, UR19, 0x1, UPT ;  /* 0x000000011300788c */ /* 0x000fcc000bf06270 */
[----:B------:R-:W-:-:S13]  /*2d10*/  PLOP3.LUT P0, PT, PT, PT, UP0, 0x80, 0x0 ;  /* 0x000000000000781c */ /* 0x000fda0003f0f008 */
[----:B------:R-:W-:Y:S05]  /*2d20*/  @!P0 BRA `(.L_x_19) ;  /* 0x0000001000b88947 */ /* 0x000fea0003800000 */
[----:B------:R-:W-:Y:S01]  /*2d30*/  UMOV UR18, UR5 ;  /* 0x0000000500127c82 */ /* 0x000fe20008000000 */
[----:B------:R-:W-:-:S05]  /*2d40*/  ULDC UR27, c[0x0][0x50c] ;  /* 0x00014300001b7ab9 */ /* 0x000fca0000000800 */
.L_x_27:
[----:B------:R-:W-:-:S06]  /*2d50*/  UISETP.NE.AND UP0, UPT, UR25, 0x3, UPT ;  /* 0x000000031900788c */ /* 0x000fcc000bf05270 */
[----:B------:R-:W-:-:S13]  /*2d60*/  PLOP3.LUT P1, PT, PT, PT, UP0, 0x80, 0x0 ;  /* 0x000000000000781c */ /* 0x000fda0003f2f008 */
[----:B-1---5:R-:W-:Y:S05]  /*2d70*/  @!P1 BRA `(.L_x_20) ;  /* 0x0000000000049947 */ /* 0x022fea0003800000 */
[----:B------:R-:W-:Y:S01]  /*2d80*/  BPT.TRAP 0x1 ;  /* 0x000000040000795c */ /* 0x000fe20000300000 */
.L_x_20:
[----:B------:R-:W1:Y:S01]  /*2d90*/  S2UR UR9, SR_CgaCtaId ;  /* 0x00000000000979c3 */ /* 0x000e620000008800 */
[----:B------:R-:W-:Y:S01]  /*2da0*/  UMOV UR14, 0x400 ;  /* 0x00000400000e7882 */ /* 0x000fe20000000000 */
[----:B------:R-:W-:-:S05]  /*2db0*/  IMAD.U32 R229, RZ, RZ, UR17 ;  /* 0x00000011ffe57e24 */ /* 0x000fca000f8e00ff */
[----:B------:R-:W-:Y:S01]  /*2dc0*/  SHF.L.U32 R229, R229, 0x1f, RZ ;  /* 0x0000001fe5e57819 */ /* 0x000fe200000006ff */
[----:B-1----:R-:W-:-:S04]  /*2dd0*/  ULEA UR14, UR9, UR14, 0x18 ;  /* 0x0000000e090e7291 */ /* 0x002fc8000f8ec03f */
[----:B------:R-:W-:-:S09]  /*2de0*/  ULEA UR9, UR16, UR14, 0x3 ;  /* 0x0000000e10097291 */ /* 0x000fd2000f8e183f */
[----:B------:R1:W2:Y:S01]  /*2df0*/  SYNCS.PHASECHK.TRANS64.TRYWAIT P0, [UR9], R229 ;  /* 0x000000e5ff0075a7 */ /* 0x0002a20008000149 */
[----:B------:R-:W-:Y:S05]  /*2e00*/  @!P1 BRA `(.L_x_21) ;  /* 0x0000000000049947 */ /* 0x000fea0003800000 */
[----:B------:R-:W-:Y:S01]  /*2e10*/  BPT.TRAP 0x1 ;  /* 0x000000040000795c */ /* 0x000fe20000300000 */
.L_x_21:
[----:B--2---:R-:W-:Y:S05]  /*2e20*/  @P0 BRA `(.L_x_22) ;  /* 0x0000000000080947 */ /* 0x004fea0003800000 */
[----:B------:R-:W2:Y:S02]  /*2e30*/  SYNCS.PHASECHK.TRANS64.TRYWAIT P0, [UR9], R229 ;  /* 0x000000e5ff0075a7 */ /* 0x000ea40008000149 */
[----:B--2---:R-:W-:Y:S05]  /*2e40*/  @!P0 BRA `(.L_x_23) ;  /* 0x000000d0009c8947 */ /* 0x004fea0003800000 */
.L_x_22:
[----:B------:R-:W-:Y:S01]  /*2e50*/  UIADD3 UR9, UR14, 0x10100, URZ ;  /* 0x000101000e097890 */ /* 0x000fe2000fffe03f */
[----:B------:R-:W-:Y:S01]  /*2e60*/  WARPGROUP.ARRIVE ;  /* 0x00000000000079c5 */ /* 0x000fe20000000000 */
[----:B------:R-:W-:Y:S02]  /*2e70*/  UISETP.NE.AND UP0, UPT, UR7, URZ, UPT ;  /* 0x0000003f0700728c */ /* 0x000fe4000bf05270 */
[----:B------:R-:W-:Y:S02]  /*2e80*/  USHF.R.U32.HI UR9, URZ, 0x4, UR9 ;  /* 0x000000043f097899 */ /* 0x000fe40008011609 */
[----:B------:R-:W-:Y:S02]  /*2e90*/  USEL UR8, UR8, URZ, !UP0 ;  /* 0x0000003f08087287 */ /* 0x000fe4000c000000 */
[----:B------:R-:W-:Y:S02]  /*2ea0*/  ULOP3.LUT UR9, UR9, 0x3fff, URZ, 0xc0, !UPT ;  /* 0x00003fff09097892 */ /* 0x000fe4000f8ec03f */
[----:B------:R-:W-:-:S02]  /*2eb0*/  ULOP3.LUT UR7, UR15, 0x10000, URZ, 0xfc, !UPT ;  /* 0x000100000f077892 */ /* 0x000fc4000f8efc3f */
[----:B------:R-:W-:Y:S02]  /*2ec0*/  ULOP3.LUT UR9, UR9, 0x10000, URZ, 0xfc, !UPT ;  /* 0x0001000009097892 */ /* 0x000fe4000f8efc3f */
[----:B------:R-:W-:Y:S02]  /*2ed0*/  UISETP.NE.U32.AND UP0, UPT, UR8, URZ, UPT ;  /* 0x0000003f0800728c */ /* 0x000fe4000bf05070 */
[----:B------:R-:W-:Y:S02]  /*2ee0*/  ULEA UR7, UR16, UR7, 0xa ;  /* 0x0000000710077291 */ /* 0x000fe4000f8e503f */
[----:B------:R-:W-:Y:S01]  /*2ef0*/  ULEA UR26, UR16, UR9, 0xb ;  /* 0x00000009101a7291 */ /* 0x000fe2000f8e583f */
[----:B------:R-:W-:Y:S02]  /*2f00*/  UMOV UR11, 0x40000040 ;  /* 0x40000040000b7882 */ /* 0x000fe40000000000 */
[----:B------:R-:W-:Y:S01]  /*2f10*/  UMOV UR9, 0x40000040 ;  /* 0x4000004000097882 */ /* 0x000fe20000000000 */
[----:B------:R-:W-:Y:S01]  /*2f20*/  UIADD3 UR6, UR6, 0x4, URZ ;  /* 0x0000000406067890 */ /* 0x000fe2000fffe03f */
[----:B------:R-:W-:-:S02]  /*2f30*/  UMOV UR8, UR7 ;  /* 0x0000000700087c82 */ /* 0x000fc40008000000 */
[----:B------:R-:W-:Y:S02]  /*2f40*/  UMOV UR10, UR26 ;  /* 0x0000001a000a7c82 */ /* 0x000fe40008000000 */
[----:B------:R-:W-:Y:S01]  /*2f50*/  QGMMA.64x256x32.F32.E4M3.E4M3 R24, gdesc[UR8], R24, UP0 ;  /* 0x03e00000081879f3 */ /* 0x000fe2000bf00818 */
[----:B------:R-:W-:Y:S02]  /*2f60*/  UIADD3 UR8, UR7, 0x2, URZ ;  /* 0x0000000207087890 */ /* 0x000fe4000fffe03f */
[----:B------:R-:W-:Y:S01]  /*2f70*/  UIADD3 UR10, UR26, 0x2, URZ ;  /* 0x000000021a0a7890 */ /* 0x000fe2000fffe03f */
[----:B------:R-:W-:Y:S01]  /*2f80*/  UMOV UR9, 0x40000040 ;  /* 0x4000004000097882 */ /* 0x000fe20000000000 */
[----:B------:R-:W-:Y:S01]  /*2f90*/  UMOV UR11, 0x40000040 ;  /* 0x40000040000b7882 */ /* 0x000fe20000000000 */
[----:B------:R-:W-:-:S15]  /*2fa0*/  UISETP.NE.AND UP0, UPT, UR6, UR27, UPT ;  /* 0x0000001b0600728c */ /* 0x000fde000bf05270 */
[----:B------:R-:W-:-:S07]  /*2fb0*/  NOP ;  /* 0x0000000000007918 */ /* 0x000fce0000000000 */
[----:B------:R-:W-:Y:S01]  /*2fc0*/  QGMMA.64x256x32.F32.E4M3.E4M3 R24, gdesc[UR8], R24 ;  /* 0x03e00000081879f3 */ /* 0x000fe20008700818 */
[----:B------:R-:W-:Y:S02]  /*2fd0*/  UIADD3 UR8, UR7, 0x4, URZ ;  /* 0x0000000407087890 */ /* 0x000fe4000fffe03f */
[----:B------:R-:W-:Y:S01]  /*2fe0*/  UIADD3 UR10, UR26, 0x4, URZ ;  /* 0x000000041a0a7890 */ /* 0x000fe2000fffe03f */
[----:B------:R-:W-:Y:S01]  /*2ff0*/  UMOV UR9, 0x40000040 ;  /* 0x4000004000097882 */ /* 0x000fe20000000000 */
[----:B------:R-:W-:-:S15]  /*3000*/  UMOV UR11, 0x40000040 ;  /* 0x40000040000b7882 */ /* 0x000fde0000000000 */
[----:B------:R-:W-:-:S08]  /*3010*/  NOP ;  /* 0x0000000000007918 */ /* 0x000fd00000000000 */
[----:B------:R-:W-:Y:S01]  /*3020*/  QGMMA.64x256x32.F32.E4M3.E4M3 R24, gdesc[UR8], R24 ;  /* 0x03e00000081879f3 */ /* 0x000fe20008700818 */
[----:B------:R-:W-:Y:S02]  /*3030*/  UIADD3 UR8, UR7, 0x6, URZ ;  /* 0x0000000607087890 */ /* 0x000fe4000fffe03f */
[----:B------:R-:W-:Y:S01]  /*3040*/  UIADD3 UR10, UR26, 0x6, URZ ;  /* 0x000000061a0a7890 */ /* 0x000fe2000fffe03f */
[----:B------:R-:W-:Y:S01]  /*3050*/  UMOV UR9, 0x40000040 ;  /* 0x4000004000097882 */ /* 0x000fe20000000000 */
[----:B------:R-:W-:Y:S01]  /*3060*/  UMOV UR11, 0x40000040 ;  /* 0x40000040000b7882 */ /* 0x000fe20000000000 */
[----:B------:R-:W-:-:S06]  /*3070*/  USEL UR7, URZ, 0x1, UP0 ;  /* 0x000000013f077887 */ /* 0x000fcc0008000000 */
[----:B------:R-:W-:-:S15]  /*3080*/  ISETP.NE.AND P0, PT, RZ, UR7, PT ;  /* 0x00000007ff007c0c */ /* 0x000fde000bf05270 */
[----:B------:R-:W-:-:S01]  /*3090*/  NOP ;  /* 0x0000000000007918 */ /* 0x000fc20000000000 */
[----:B------:R-:W-:Y:S03]  /*30a0*/  QGMMA.64x256x32.F32.E4M3.E4M3 R24, gdesc[UR8], R24, gsb0 ;  /* 0x03e00000081879f3 */ /* 0x000fe60008000818 */
[----:B------:R-:W-:Y:S02]  /*30b0*/  WARPGROUP.DEPBAR.LE gsb0, 0x1 ;  /* 0x00008000000079c5 */ /* 0x000fe40000010100 */
[----:B------:R-:W-:Y:S05]  /*30c0*/  @!P0 BRA `(.L_x_24) ;  /* 0x0000000c00708947 */ /* 0x000fea0003800000 */
[----:B------:R-:W-:Y:S02]  /*30d0*/  WARPGROUP.DEPBAR.LE gsb0, 0x0 ;  /* 0x00008000000079c5 */ /* 0x000fe40000010000 */
[----:B-----5:R-:W-:-:S01]  /*30e0*/  FADD R227, R25, R227 ;  /* 0x000000e319e37221 */ /* 0x020fc20000000000 */
[----:B------:R-:W-:Y:S01]  /*30f0*/  FADD R226, R26, R226 ;  /* 0x000000e21ae27221 */ /* 0x000fe20000000000 */
[----:B------:R-:W-:-:S01]  /*3100*/  FADD R225, R27, R225 ;  /* 0x000000e11be17221 */ /* 0x000fc20000000000 */
[----:B------:R-:W-:Y:S01]  /*3110*/  FADD R224, R28, R224 ;  /* 0x000000e01ce07221 */ /* 0x000fe20000000000 */
[----:B------:R-:W-:-:S01]  /*3120*/  FADD R223, R29, R223 ;  /* 0x000000df1ddf7221 */ /* 0x000fc20000000000 */
[----:B------:R2:W-:Y:S01]  /*3130*/  STL [R1+0x80], R227 ;  /* 0x000080e301007387 */ /* 0x0005e20000100800 */
[----:B------:R-:W-:-:S01]  /*3140*/  FADD R222, R30, R222 ;  /* 0x000000de1ede7221 */ /* 0x000fc20000000000 */
[----:B------:R-:W-:Y:S01]  /*3150*/  FADD R221, R31, R221 ;  /* 0x000000dd1fdd7221 */ /* 0x000fe20000000000 */
[----:B------:R-:W-:-:S01]  /*3160*/  FADD R220, R32, R220 ;  /* 0x000000dc20dc7221 */ /* 0x000fc20000000000 */
[----:B------:R-:W-:Y:S01]  /*3170*/  FADD R219, R33, R219 ;  /* 0x000000db21db7221 */ /* 0x000fe20000000000 */
[----:B------:R-:W-:-:S01]  /*3180*/  FADD R218, R34, R218 ;  /* 0x000000da22da7221 */ /* 0x000fc20000000000 */
[----:B------:R-:W-:Y:S01]  /*3190*/  FADD R217, R35, R217 ;  /* 0x000000d923d97221 */ /* 0x000fe20000000000 */
[----:B------:R-:W-:-:S01]  /*31a0*/  FADD R216, R36, R216 ;  /* 0x000000d824d87221 */ /* 0x000fc20000000000 */
[----:B------:R-:W-:Y:S01]  /*31b0*/  FADD R215, R37, R215 ;  /* 0x000000d725d77221 */ /* 0x000fe20000000000 */
[----:B------:R-:W-:-:S01]  /*31c0*/  FADD R214, R38, R214 ;  /* 0x000000d626d67221 */ /* 0x000fc20000000000 */
[----:B--2---:R-:W2:Y:S01]  /*31d0*/  LDL.LU R227, [R1+0x28] ;  /* 0x0000280001e37983 */ /* 0x004ea20000300800 */
[----:B------:R-:W-:-:S01]  /*31e0*/  FADD R213, R39, R213 ;  /* 0x000000d527d57221 */ /* 0x000fc20000000000 */
[----:B------:R-:W-:Y:S01]  /*31f0*/  FADD R212, R40, R212 ;  /* 0x000000d428d47221 */ /* 0x000fe20000000000 */
[----:B------:R-:W-:-:S01]  /*3200*/  FADD R211, R41, R211 ;  /* 0x000000d329d37221 */ /* 0x000fc20000000000 */
[----:B------:R3:W-:Y:S01]  /*3210*/  STL [R1+0x84], R226 ;  /* 0x000084e201007387 */ /* 0x0007e20000100800 */
[----:B------:R-:W-:-:S03]  /*3220*/  FADD R228, R24, R228 ;  /* 0x000000e418e47221 */ /* 0x000fc60000000000 */
[----:B---3--:R-:W3:Y:S04]  /*3230*/  LDL.LU R226, [R1+0x24] ;  /* 0x0000240001e27983 */ /* 0x008ee80000300800 */
[----:B------:R4:W-:Y:S04]  /*3240*/  STL [R1+0x88], R225 ;  /* 0x000088e101007387 */ /* 0x0009e80000100800 */
[----:B----4-:R-:W4:Y:S04]  /*3250*/  LDL.LU R225, [R1+0x20] ;  /* 0x0000200001e17983 */ /* 0x010f280000300800 */
[----:B------:R0:W-:Y:S04]  /*3260*/  STL [R1+0x8c], R224 ;  /* 0x00008ce001007387 */ /* 0x0001e80000100800 */
[----:B0-----:R-:W4:Y:S04]  /*3270*/  LDL.LU R224, [R1+0x1c] ;  /* 0x00001c0001e07983 */ /* 0x001f280000300800 */
        /* <DEDUP_REMOVED lines=13> */
[----:B0-----:R-:W4:Y:S04]  /*3350*/  LDL.LU R217, [R1] ;  /* 0x0000000001d97983 */ /* 0x001f280000300800 */
[----:B------:R-:W-:Y:S04]  /*3360*/  STL [R1+0xac], R216 ;  /* 0x0000acd801007387 */ /* 0x000fe80000100800 */
[----:B------:R-:W-:Y:S04]  /*3370*/  STL [R1+0xb0], R215 ;  /* 0x0000b0d701007387 */ /* 0x000fe80000100800 */
[----:B------:R-:W-:Y:S04]  /*3380*/  STL [R1+0xb4], R214 ;  /* 0x0000b4d601007387 */ /* 0x000fe80000100800 */
[----:B------:R-:W-:Y:S04]  /*3390*/  STL [R1+0xb8], R213 ;  /* 0x0000b8d501007387 */ /* 0x000fe80000100800 */
[----:B------:R-:W-:Y:S04]  /*33a0*/  STL [R1+0xbc], R212 ;  /* 0x0000bcd401007387 */ /* 0x000fe80000100800 */
[----:B------:R0:W-:Y:S01]  /*33b0*/  STL [R1+0xc0], R211 ;  /* 0x0000c0d301007387 */ /* 0x0001e20000100800 */
[----:B--2---:R-:W-:-:S01]  /*33c0*/  FADD R227, R134, R227 ;  /* 0x000000e386e37221 */ /* 0x004fc20000000000 */
[----:B---3--:R-:W-:Y:S01]  /*33d0*/  FADD R226, R133, R226 ;  /* 0x000000e285e27221 */ /* 0x008fe20000000000 */
[----:B----4-:R-:W-:-:S01]  /*33e0*/  FADD R225, R132, R225 ;  /* 0x000000e184e17221 */ /* 0x010fc20000000000 */
[----:B------:R-:W-:Y:S01]  /*33f0*/  FADD R224, R131, R224 ;  /* 0x000000e083e07221 */ /* 0x000fe20000000000 */
[----:B------:R-:W-:-:S01]  /*3400*/  FADD R223, R130, R223 ;  /* 0x000000df82df7221 */ /* 0x000fc20000000000 */
[----:B------:R-:W-:Y:S01]  /*3410*/  FADD R222, R129, R222 ;  /* 0x000000de81de7221 */ /* 0x000fe20000000000 */
[----:B------:R-:W-:-:S01]  /*3420*/  FADD R221, R128, R221 ;  /* 0x000000dd80dd7221 */ /* 0x000fc20000000000 */
[----:B------:R-:W-:Y:S01]  /*3430*/  FADD R220, R127, R220 ;  /* 0x000000dc7fdc7221 */ /* 0x000fe20000000000 */
[----:B------:R-:W-:-:S01]  /*3440*/  FADD R219, R126, R219 ;  /* 0x000000db7edb7221 */ /* 0x000fc20000000000 */
[----:B------:R-:W-:Y:S01]  /*3450*/  FADD R218, R125, R218 ;  /* 0x000000da7dda7221 */ /* 0x000fe20000000000 */
[----:B------:R-:W-:-:S05]  /*3460*/  FADD R217, R124, R217 ;  /* 0x000000d97cd97221 */ /* 0x000fca0000000000 */
[----:B------:R2:W-:Y:S04]  /*3470*/  STL [R1], R217 ;  /* 0x000000d901007387 */ /* 0x0005e80000100800 */
[----:B------:R3:W-:Y:S04]  /*3480*/  STL [R1+0x4], R218 ;  /* 0x000004da01007387 */ /* 0x0007e80000100800 */
[----:B------:R4:W-:Y:S04]  /*3490*/  STL [R1+0x8], R219 ;  /* 0x000008db01007387 */ /* 0x0009e80000100800 */
[----:B------:R1:W-:Y:S04]  /*34a0*/  STL [R1+0xc], R220 ;  /* 0x00000cdc01007387 */ /* 0x0003e80000100800 */
[----:B------:R1:W-:Y:S04]  /*34b0*/  STL [R1+0x10], R221 ;  /* 0x000010dd01007387 */ /* 0x0003e80000100800 */
[----:B------:R1:W-:Y:S04]  /*34c0*/  STL [R1+0x14], R222 ;  /* 0x000014de01007387 */ /* 0x0003e80000100800 */
[----:B------:R1:W-:Y:S04]  /*34d0*/  STL [R1+0x18], R223 ;  /* 0x000018df01007387 */ /* 0x0003e80000100800 */
[----:B------:R1:W-:Y:S04]  /*34e0*/  STL [R1+0x1c], R224 ;  /* 0x00001ce001007387 */ /* 0x0003e80000100800 */
[----:B0-----:R-:W4:Y:S04]  /*34f0*/  LDL.LU R211, [R1+0x2c] ;  /* 0x00002c0001d37983 */ /* 0x001f280000300800 */
[----:B------:R0:W-:Y:S04]  /*3500*/  STL [R1+0x20], R225 ;  /* 0x000020e101007387 */ /* 0x0001e80000100800 */
[----:B------:R-:W4:Y:S04]  /*3510*/  LDL.LU R212, [R1+0x30] ;  /* 0x0000300001d47983 */ /* 0x000f280000300800 */
[----:B------:R0:W-:Y:S04]  /*3520*/  STL [R1+0x24], R226 ;  /* 0x000024e201007387 */ /* 0x0001e80000100800 */
[----:B------:R-:W4:Y:S04]  /*3530*/  LDL.LU R213, [R1+0x34] ;  /* 0x0000340001d57983 */ /* 0x000f280000300800 */
[----:B------:R0:W-:Y:S04]  /*3540*/  STL [R1+0x28], R227 ;  /* 0x000028e301007387 */ /* 0x0001e80000100800 */
[----:B------:R-:W4:Y:S04]  /*3550*/  LDL.LU R214, [R1+0x38] ;  /* 0x0000380001d67983 */ /* 0x000f280000300800 */
[----:B------:R-:W4:Y:S04]  /*3560*/  LDL.LU R215, [R1+0x3c] ;  /* 0x00003c0001d77983 */ /* 0x000f280000300800 */
[----:B------:R-:W4:Y:S04]  /*3570*/  LDL.LU R216, [R1+0x40] ;  /* 0x0000400001d87983 */ /* 0x000f280000300800 */
[----:B--2---:R-:W2:Y:S04]  /*3580*/  LDL.LU R217, [R1+0x44] ;  /* 0x0000440001d97983 */ /* 0x004ea80000300800 */
[----:B---3--:R-:W3:Y:S04]  /*3590*/  LDL.LU R218, [R1+0x48] ;  /* 0x0000480001da7983 */ /* 0x008ee80000300800 */
[----:B----4-:R-:W4:Y:S04]  /*35a0*/  LDL.LU R219, [R1+0x4c] ;  /* 0x00004c0001db7983 */ /* 0x010f280000300800 */
[----:B-1----:R-:W4:Y:S04]  /*35b0*/  LDL.LU R220, [R1+0x50] ;  /* 0x0000500001dc7983 */ /* 0x002f280000300800 */
[----:B------:R-:W4:Y:S04]  /*35c0*/  LDL.LU R221, [R1+0x54] ;  /* 0x0000540001dd7983 */ /* 0x000f280000300800 */
[----:B------:R-:W4:Y:S04]  /*35d0*/  LDL.LU R222, [R1+0x58] ;  /* 0x0000580001de7983 */ /* 0x000f280000300800 */
[----:B------:R-:W4:Y:S04]  /*35e0*/  LDL.LU R223, [R1+0x5c] ;  /* 0x00005c0001df7983 */ /* 0x000f280000300800 */
[----:B------:R-:W4:Y:S04]  /*35f0*/  LDL.LU R224, [R1+0x60] ;  /* 0x0000600001e07983 */ /* 0x000f280000300800 */
[----:B0-----:R-:W4:Y:S04]  /*3600*/  LDL.LU R225, [R1+0x64] ;  /* 0x0000640001e17983 */ /* 0x001f280000300800 */
[----:B------:R-:W4:Y:S04]  /*3610*/  LDL.LU R226, [R1+0x68] ;  /* 0x0000680001e27983 */ /* 0x000f280000300800 */
[----:B------:R-:W4:Y:S01]  /*3620*/  LDL.LU R227, [R1+0x6c] ;  /* 0x00006c0001e37983 */ /* 0x000f220000300800 */
[----:B------:R-:W-:-:S05]  /*3630*/  FADD R211, R135, R211 ;  /* 0x000000d387d37221 */ /* 0x000fca0000000000 */
[----:B------:R0:W-:Y:S01]  /*3640*/  STL [R1+0x2c], R211 ;  /* 0x00002cd301007387 */ /* 0x0001e20000100800 */
[----:B------:R-:W-:-:S03]  /*3650*/  FADD R212, R136, R212 ;  /* 0x000000d488d47221 */ /* 0x000fc60000000000 */
[----:B0-----:R0:W5:Y:S01]  /*3660*/  LDL.LU R211, [R1+0xc0] ;  /* 0x0000c00001d37983 */ /* 0x0011620000300800 */
[----:B------:R-:W-:-:S03]  /*3670*/  FADD R213, R137, R213 ;  /* 0x000000d589d57221 */ /* 0x000fc60000000000 */
[----:B------:R1:W-:Y:S01]  /*3680*/  STL [R1+0x30], R212 ;  /* 0x000030d401007387 */ /* 0x0003e20000100800 */
[----:B------:R-:W-:-:S01]  /*3690*/  FADD R214, R138, R214 ;  /* 0x000000d68ad67221 */ /* 0x000fc20000000000 */
[----:B------:R-:W-:Y:S02]  /*36a0*/  FADD R215, R139, R215 ;  /* 0x000000d78bd77221 */ /* 0x000fe40000000000 */
[----:B-1----:R0:W5:Y:S01]  /*36b0*/  LDL.LU R212, [R1+0xbc] ;  /* 0x0000bc0001d47983 */ /* 0x0021620000300800 */
[----:B------:R-:W-:-:S03]  /*36c0*/  FADD R216, R140, R216 ;  /* 0x000000d88cd87221 */ /* 0x000fc60000000000 */
[----:B------:R1:W-:Y:S01]  /*36d0*/  STL [R1+0x34], R213 ;  /* 0x000034d501007387 */ /* 0x0003e20000100800 */
[----:B--2---:R-:W-:-:S03]  /*36e0*/  FADD R217, R141, R217 ;  /* 0x000000d98dd97221 */ /* 0x004fc60000000000 */
[----:B-1----:R0:W5:Y:S01]  /*36f0*/  LDL.LU R213, [R1+0xb8] ;  /* 0x0000b80001d57983 */ /* 0x0021620000300800 */
[----:B---3--:R-:W-:-:S03]  /*3700*/  FADD R218, R142, R218 ;  /* 0x000000da8eda7221 */ /* 0x008fc60000000000 */
[----:B------:R1:W-:Y:S01]  /*3710*/  STL [R1+0x38], R214 ;  /* 0x000038d601007387 */ /* 0x0003e20000100800 */
[----:B----4-:R-:W-:-:S01]  /*3720*/  FADD R219, R143, R219 ;  /* 0x000000db8fdb7221 */ /* 0x010fc20000000000 */
[----:B------:R-:W-:Y:S02]  /*3730*/  FADD R220, R144, R220 ;  /* 0x000000dc90dc7221 */ /* 0x000fe40000000000 */
[----:B-1----:R0:W5:Y:S04]  /*3740*/  LDL.LU R214, [R1+0xb4] ;  /* 0x0000b40001d67983 */ /* 0x0021680000300800 */
[----:B------:R1:W-:Y:S01]  /*3750*/  STL [R1+0x3c], R215 ;  /* 0x00003cd701007387 */ /* 0x0003e20000100800 */
[----:B------:R-:W-:-:S01]  /*3760*/  FADD R221, R145, R221 ;  /* 0x000000dd91dd7221 */ /* 0x000fc20000000000 */
[----:B------:R-:W-:-:S02]  /*3770*/  FADD R222, R146, R222 ;  /* 0x000000de92de7221 */ /* 0x000fc40000000000 */
[----:B-1----:R0:W5:Y:S04]  /*3780*/  LDL.LU R215, [R1+0xb0] ;  /* 0x0000b00001d77983 */ /* 0x0021680000300800 */
[----:B------:R1:W-:Y:S01]  /*3790*/  STL [R1+0x40], R216 ;  /* 0x000040d801007387 */ /* 0x0003e20000100800 */
[----:B------:R-:W-:-:S03]  /*37a0*/  FADD R223, R147, R223 ;  /* 0x000000df93df7221 */ /* 0x000fc60000000000 */
        /* <DEDUP_REMOVED lines=13> */
[----:B------:R1:W-:Y:S04]  /*3880*/  STL [R1+0x54], R221 ;  /* 0x000054dd01007387 */ /* 0x0003e80000100800 */
        /* <DEDUP_REMOVED lines=12> */
[----:B-1----:R0:W5:Y:S01]  /*3950*/  LDL.LU R227, [R1+0x80] ;  /* 0x0000800001e37983 */ /* 0x0021620000300800 */
        /* <DEDUP_REMOVED lines=82> */
[----:B0-----:R-:W-:-:S06]  /*3e80*/  UMOV UR6, URZ ;  /* 0x0000003f00067c82 */ /* 0x001fcc0008000000 */
.L_x_24:
[----:B------:R-:W-:Y:S05]  /*3e90*/  @!P1 BRA `(.L_x_25) ;  /* 0x0000000000049947 */ /* 0x000fea0003800000 */
[----:B------:R-:W-:Y:S01]  /*3ea0*/  BPT.TRAP 0x1 ;  /* 0x000000040000795c */ /* 0x000fe20000300000 */
.L_x_25:
[----:B------:R-:W-:Y:S02]  /*3eb0*/  UISETP.GT.U32.AND UP0, UPT, UR13, 0x1, UPT ;  /* 0x000000010d00788c */ /* 0x000fe4000bf04070 */
[----:B------:R-:W-:-:S04]  /*3ec0*/  ULEA UR8, UR18, UR14, 0x3 ;  /* 0x0000000e12087291 */ /* 0x000fc8000f8e183f */
[----:B------:R-:W-:Y:S01]  /*3ed0*/  UIADD3 UR8, UR8, 0x20, URZ ;  /* 0x0000002008087890 */ /* 0x000fe2000fffe03f */
[----:B------:R-:W-:-:S03]  /*3ee0*/  PLOP3.LUT P0, PT, PT, PT, UP0, 0x80, 0x0 ;  /* 0x000000000000781c */ /* 0x000fc60003f0f008 */
[----:B------:R-:W-:-:S09]  /*3ef0*/  UPRMT UR8, URZ, 0x654, UR8 ;  /* 0x000006543f087896 */ /* 0x000fd20008000008 */
[----:B------:R-:W-:Y:S01]  /*3f00*/  SYNCS.ARRIVE.TRANS64.RED.A1T0 RZ, [UR8], RZ ;  /* 0x000000ffffff79a7 */ /* 0x000fe20008100408 */
[----:B------:R-:W-:Y:S05]  /*3f10*/  @P0 BRA `(.L_x_26) ;  /* 0x0000000000040947 */ /* 0x000fea0003800000 */
[----:B------:R-:W-:Y:S01]  /*3f20*/  BPT.TRAP 0x1 ;  /* 0x000000040000795c */ /* 0x000fe20000300000 */
.L_x_26:
[----:B------:R-:W-:Y:S02]  /*3f30*/  UISETP.GT.AND UP2, UPT, UR19, 0x1, UPT ;  /* 0x000000011300788c */ /* 0x000fe4000bf44270 */
[----:B------:R-:W-:Y:S02]  /*3f40*/  UIADD3 UR16, UR16, 0x1, URZ ;  /* 0x0000000110107890 */ /* 0x000fe4000fffe03f */
[----:B------:R-:W-:Y:S02]  /*3f50*/  UIADD3 UR18, UR18, 0x1, URZ ;  /* 0x0000000112127890 */ /* 0x000fe4000fffe03f */
[----:B------:R-:W-:Y:S01]  /*3f60*/  PLOP3.LUT P0, PT, PT, PT, UP2, 0x80, 0x0 ;  /* 0x000000000000781c */ /* 0x000fe20003f0f028 */
[----:B------:R-:W-:Y:S02]  /*3f70*/  UISETP.NE.AND UP0, UPT, UR16, 0x4, UPT ;  /* 0x000000041000788c */ /* 0x000fe4000bf05270 */
[----:B------:R-:W-:Y:S02]  /*3f80*/  UIADD3 UR9, UR19, -0x1, URZ ;  /* 0xffffffff13097890 */ /* 0x000fe4000fffe03f */
[----:B------:R-:W-:-:S02]  /*3f90*/  USEL UR8, URZ, 0x1, UP0 ;  /* 0x000000013f087887 */ /* 0x000fc40008000000 */
[----:B------:R-:W-:Y:S02]  /*3fa0*/  UISETP.NE.AND UP1, UPT, UR18, 0x4, UPT ;  /* 0x000000041200788c */ /* 0x000fe4000bf25270 */
[----:B------:R-:W-:Y:S02]  /*3fb0*/  ULOP3.LUT UR17, UR17, UR8, URZ, 0x3c, !UPT ;  /* 0x0000000811117292 */ /* 0x000fe4000f8e3c3f */
[----:B------:R-:W-:Y:S02]  /*3fc0*/  USEL UR16, UR16, URZ, UP0 ;  /* 0x0000003f10107287 */ /* 0x000fe40008000000 */
[----:B------:R-:W-:Y:S01]  /*3fd0*/  USEL UR18, UR18, URZ, UP1 ;  /* 0x0000003f12127287 */ /* 0x000fe20008800000 */
[----:B------:R-:W-:Y:S01]  /*3fe0*/  UMOV UR8, 0x1 ;  /* 0x0000000100087882 */ /* 0x000fe20000000000 */
[----:B------:R-:W-:Y:S01]  /*3ff0*/  UMOV UR19, UR9 ;  /* 0x0000000900137c82 */ /* 0x000fe20008000000 */
[----:B------:R-:W-:Y:S09]  /*4000*/  @P0 BRA `(.L_x_27) ;  /* 0xffffffec00500947 */ /* 0x000ff2000383ffff */
.L_x_19:
[----:B------:R-:W-:-:S04]  /*4010*/  UISETP.NE.AND UP0, UPT, UR6, URZ, UPT ;  /* 0x0000003f0600728c */ /* 0x000fc8000bf05270 */
[----:B------:R-:W-:-:S06]  /*4020*/  USEL UR6, URZ, 0x1, !UP0 ;  /* 0x000000013f067887 */ /* 0x000fcc000c000000 */
[----:B------:R-:W-:-:S13]  /*4030*/  ISETP.NE.AND P0, PT, RZ, UR6, PT ;  /* 0x00000006ff007c0c */ /* 0x000fda000bf05270 */
[----:B------:R-:W-:Y:S05]  /*4040*/  @!P0 BRA `(.L_x_28) ;  /* 0x0000000c00c48947 */ /* 0x000fea0003800000 */
[----:B------:R-:W-:Y:S02]  /*4050*/  WARPGROUP.DEPBAR.LE gsb0, 0x0 ;  /* 0x00008000000079c5 */ /* 0x000fe40000010000 */
[----:B-----5:R-:W-:Y:S01]  /*4060*/  FADD R227, R25, R227 ;  /* 0x000000e319e37221 */ /* 0x020fe20000000000 */
[----:B------:R-:W-:-:S04]  /*4070*/  FADD R228, R24, R228 ;  /* 0x000000e418e47221 */ /* 0x000fc80000000000 */
[----:B------:R2:W-:Y:S04]  /*4080*/  STL [R1+0x80], R227 ;  /* 0x000080e301007387 */ /* 0x0005e80000100800 */
[----:B--2---:R-:W2:Y:S04]  /*4090*/  LDL.LU R227, [R1+0x6c] ;  /* 0x00006c0001e37983 */ /* 0x004ea80000300800 */
[----:B--2---:R2:W-:Y:S04]  /*40a0*/  STL [R1+0x84], R227 ;  /* 0x000084e301007387 */ /* 0x0045e80000100800 */
        /* <DEDUP_REMOVED lines=52> */
[----:B--2---:R-:W2:Y:S01]  /*43f0*/  LDL.LU R227, [R1] ;  /* 0x0000000001e37983 */ /* 0x004ea20000300800 */
[----:B------:R-:W-:Y:S01]  /*4400*/  FADD R226, R26, R226 ;  /* 0x000000e21ae27221 */ /* 0x000fe20000000000 */
        /* <DEDUP_REMOVED lines=97> */
[----:B--2---:R-:W-:-:S05]  /*4a20*/  FADD R227, R124, R227 ;  /* 0x000000e37ce37221 */ /* 0x004fca0000000000 */
[----:B------:R2:W-:Y:S04]  /*4a30*/  STL [R1], R227 ;  /* 0x000000e301007387 */ /* 0x0005e80000100800 */
[----:B--2---:R-:W2:Y:S02]  /*4a40*/  LDL.LU R227, [R1+0xec] ;  /* 0x0000ec0001e37983 */ /* 0x004ea40000300800 */
[----:B--2---:R-:W-:-:S05]  /*4a50*/  FADD R227, R125, R227 ;  /* 0x000000e37de37221 */ /* 0x004fca0000000000 */
[----:B------:R2:W-:Y:S04]  /*4a60*/  STL [R1+0x4], R227 ;  /* 0x000004e301007387 */ /* 0x0005e80000100800 */
        /* <DEDUP_REMOVED lines=78> */
[----:B--2---:R2:W5:Y:S02]  /*4f50*/  LDL.LU R227, [R1+0x80] ;  /* 0x0000800001e37983 */ /* 0x0045640000300800 */
.L_x_28:
[----:B------:R-:W-:Y:S02]  /*4f60*/  WARPGROUP.DEPBAR.LE gsb0, 0x0 ;  /* 0x00008000000079c5 */ /* 0x000fe40000010000 */
[----:B------:R-:W3:Y:S02]  /*4f70*/  LDC R24, c[0x0][0x28c] ;  /* 0x0000a300ff187b82 */ /* 0x000ee40000000800 */
[----:B---3--:R-:W-:-:S13]  /*4f80*/  ISETP.GE.AND P0, PT, R24, 0x1, PT ;  /* 0x000000011800780c */ /* 0x008fda0003f06270 */
[----:B------:R-:W-:Y:S05]  /*4f90*/  @!P0 BRA `(.L_x_29) ;  /* 0x0000000000408947 */ /* 0x000fea0003800000 */
[----:B------:R-:W-:-:S06]  /*4fa0*/  UISETP.NE.AND UP0, UPT, UR25, 0x3, UPT ;  /* 0x000000031900788c */ /* 0x000fcc000bf05270 */
[----:B------:R-:W-:-:S13]  /*4fb0*/  PLOP3.LUT P0, PT, PT, PT, UP0, 0x80, 0x0 ;  /* 0x000000000000781c */ /* 0x000fda0003f0f008 */
[----:B------:R-:W-:Y:S05]  /*4fc0*/  @!P0 BRA `(.L_x_30) ;  /* 0x0000000000048947 */ /* 0x000fea0003800000 */
[----:B------:R-:W-:Y:S01]  /*4fd0*/  BPT.TRAP 0x1 ;  /* 0x000000040000795c */ /* 0x000fe20000300000 */
.L_x_30:
[----:B------:R-:W-:-:S04]  /*4fe0*/  UISETP.LT.AND UP0, UPT, UR12, 0x1, UPT ;  /* 0x000000010c00788c */ /* 0x000fc8000bf01270 */
[----:B------:R-:W-:Y:S02]  /*4ff0*/  USEL UR6, UR12, 0x1, UP0 ;  /* 0x000000010c067887 */ /* 0x000fe40008000000 */
[----:B------:R-:W-:Y:S02]  /*5000*/  UISETP.GT.U32.AND UP0, UPT, UR13, 0x1, UPT ;  /* 0x000000010d00788c */ /* 0x000fe4000bf04070 */
[----:B------:R-:W-:-:S04]  /*5010*/  UIADD3 UR6, UR5, UR12, -UR6 ;  /* 0x0000000c05067290 */ /* 0x000fc8000fffe806 */
[----:B------:R-:W-:Y:S01]  /*5020*/  USHF.L.U32 UR6, UR6, 0x3, URZ ;  /* 0x0000000306067899 */ /* 0x000fe2000800063f */
[----:B------:R-:W-:-:S03]  /*5030*/  PLOP3.LUT P0, PT, PT, PT, UP0, 0x80, 0x0 ;  /* 0x000000000000781c */ /* 0x000fc60003f0f008 */
[----:B------:R-:W-:-:S04]  /*5040*/  ULOP3.LUT UR6, UR6, 0x18, URZ, 0xc0, !UPT ;  /* 0x0000001806067892 */ /* 0x000fc8000f8ec03f */
[----:B------:R-:W-:-:S04]  /*5050*/  UIADD3 UR6, UR14, 0x20, UR6 ;  /* 0x000000200e067890 */ /* 0x000fc8000fffe006 */
[----:B------:R-:W-:-:S09]  /*5060*/  UPRMT UR6, URZ, 0x654, UR6 ;  /* 0x000006543f067896 */ /* 0x000fd20008000006 */
[----:B------:R-:W-:Y:S01]  /*5070*/  SYNCS.ARRIVE.TRANS64.RED.A1T0 RZ, [UR6], RZ ;  /* 0x000000ffffff79a7 */ /* 0x000fe20008100406 */
[----:B------:R-:W-:Y:S05]  /*5080*/  @P0 BRA `(.L_x_29) ;  /* 0x0000000000040947 */ /* 0x000fea0003800000 */
[----:B------:R-:W-:Y:S01]  /*5090*/  BPT.TRAP 0x1 ;  /* 0x000000040000795c */ /* 0x000fe20000300000 */
.L_x_29:
[----:B------:R-:W-:Y:S01]  /*50a0*/  STL [R1+0x88], R3 ;  /* 0x0000880301007387 */ /* 0x000fe20000100800 */
[----:B------:R-:W3:Y:S01]  /*50b0*/  LDC R28, c[0x0][0x288] ;  /* 0x0000a200ff1c7b82 */ /* 0x000ee20000000800 */
[----:B------:R-:W-:Y:S02]  /*50c0*/  ULDC UR6, c[0x0][0x284] ;  /* 0x0000a10000067ab9 */ /* 0x000fe40000000800 */
[----:B------:R4:W-:Y:S04]  /*50d0*/  STL [R1+0x84], R2 ;  /* 0x0000840201007387 */ /* 0x0009e80000100800 */
[----:B----4-:R-:W4:Y:S04]  /*50e0*/  LDL.LU R2, [R1+0x7c] ;  /* 0x00007c0001027983 */ /* 0x010f280000300800 */
[----:B-----5:R0:W-:Y:S01]  /*50f0*/  STL [R1+0x80], R0 ;  /* 0x0000800001007387 */ /* 0x0201e20000100800 */
[----:B------:R-:W1:Y:S03]  /*5100*/  S2R R3, SR_TID.X ;  /* 0x0000000000037919 */ /* 0x000e660000002100 */
[----:B0-----:R-:W2:Y:S01]  /*5110*/  LDL.LU R0, [R1+0x78] ;  /* 0x0000780001007983 */ /* 0x001ea20000300800 */
[----:B-1----:R-:W-:-:S02]  /*5120*/  SHF.R.U32.HI R24, RZ, 0x2, R3 ;  /* 0x00000002ff187819 */ /* 0x002fc40000011603 */
[----:B------:R-:W-:Y:S02]  /*5130*/  LOP3.LUT R26, R3, 0x60, RZ, 0xc0, !PT ;  /* 0x00000060031a7812 */ /* 0x000fe400078ec0ff */
[----:B------:R-:W-:Y:S02]  /*5140*/  SHF.R.U32.HI R27, RZ, 0x7, R3 ;  /* 0x00000007ff1b7819 */ /* 0x000fe40000011603 */
[----:B------:R-:W-:Y:S02]  /*5150*/  LOP3.LUT R25, R24, 0x7, RZ, 0xc0, !PT ;  /* 0x0000000718197812 */ /* 0x000fe400078ec0ff */
[----:B------:R-:W-:Y:S02]  /*5160*/  SHF.R.U32.HI R26, RZ, 0x1, R26 ;  /* 0x00000001ff1a7819 */ /* 0x000fe4000001161a */
[----:B------:R-:W-:Y:S02]  /*5170*/  LOP3.LUT R24, R27, 0x1, RZ, 0xc0, !PT ;  /* 0x000000011b187812 */ /* 0x000fe400078ec0ff */
[----:B------:R-:W-:-:S03]  /*5180*/  IADD3 R27, RZ, -R26, -R25 ;  /* 0x8000001aff1b7210 */ /* 0x000fc60007ffe819 */
[C---:B------:R-:W-:Y:S02]  /*5190*/  IMAD.SHL.U32 R30, R24.reuse, 0x40, RZ ;  /* 0x00000040181e7824 */ /* 0x040fe400078e00ff */
[----:B------:R-:W-:Y:S01]  /*51a0*/  IMAD R29, R24, -0x40, R27 ;  /* 0xffffffc0181d7824 */ /* 0x000fe200078e021b */
[C---:B------:R-:W-:Y:S01]  /*51b0*/  LOP3.LUT R24, R3.reuse, 0x3, RZ, 0xc0, !PT ;  /* 0x0000000303187812 */ /* 0x040fe200078ec0ff */
[----:B------:R-:W-:Y:S01]  /*51c0*/  IMAD.SHL.U32 R27, R3, 0x2, RZ ;  /* 0x00000002031b7824 */ /* 0x000fe200078e00ff */
[----:B------:R-:W-:Y:S01]  /*51d0*/  LOP3.LUT R25, R30, 0x40, R25, 0xe2, !PT ;  /* 0x000000401e197812 */ /* 0x000fe200078ee219 */
[----:B------:R0:W5:Y:S03]  /*51e0*/  LDL.LU R3, [R1+0x88] ;  /* 0x0000880001037983 */ /* 0x0001660000300800 */
[----:B------:R-:W-:Y:S01]  /*51f0*/  LOP3.LUT R27, R27, 0x6, RZ, 0xc0, !PT ;  /* 0x000000061b1b7812 */ /* 0x000fe200078ec0ff */
[----:B---3--:R-:W-:-:S02]  /*5200*/  IMAD R24, R24, -0x2, R28 ;  /* 0xfffffffe18187824 */ /* 0x008fc400078e021c */
[C---:B----4-:R-:W-:Y:S02]  /*5210*/  IMAD.SHL.U32 R30, R2.reuse, 0x80, RZ ;  /* 0x00000080021e7824 */ /* 0x050fe400078e00ff */
[----:B------:R-:W-:Y:S02]  /*5220*/  IMAD.WIDE R32, R2, 0x80, RZ ;  /* 0x0000008002207825 */ /* 0x000fe400078e02ff */
[----:B------:R0:W5:Y:S02]  /*5230*/  LDL.LU R2, [R1+0x84] ;  /* 0x0000840001027983 */ /* 0x0001640000300800 */
[----:B--2---:R-:W-:-:S05]  /*5240*/  IMAD.SHL.U32 R35, R0, 0x100, RZ ;  /* 0x0000010000237824 */ /* 0x004fca00078e00ff */
[----:B------:R-:W-:Y:S02]  /*5250*/  ISETP.GE.AND P0, PT, R35, R28, PT ;  /* 0x0000001c2300720c */ /* 0x000fe40003f06270 */
[----:B------:R-:W-:Y:S02]  /*5260*/  PRMT R28, R27, 0x6540, R0 ;  /* 0x000065401b1c7816 */ /* 0x000fe40000000000 */
[----:B------:R0:W5:Y:S01]  /*5270*/  LDL.LU R0, [R1+0x80] ;  /* 0x0000800001007983 */ /* 0x0001620000300800 */
[C---:B------:R-:W-:Y:S02]  /*5280*/  ISETP.GE.OR P0, PT, R30.reuse, UR6, P0 ;  /* 0x000000061e007c0c */ /* 0x040fe40008706670 */
[----:B------:R-:W-:Y:S01]  /*5290*/  IADD3 R38, -R30, UR6, R29 ;  /* 0x000000061e267c10 */ /* 0x000fe2000fffe11d */
[----:B------:R-:W-:Y:S01]  /*52a0*/  IMAD.IADD R35, R24, 0x1, -R35 ;  /* 0x0000000118237824 */ /* 0x000fe200078e0a23 */
[----:B------:R-:W-:Y:S01]  /*52b0*/  LOP3.LUT R39, R32, R25, R26, 0xfe, !PT ;  /* 0x0000001920277212 */ /* 0x000fe200078efe1a */
[----:B------:R-:W-:-:S08]  /*52c0*/  IMAD.MOV.U32 R34, RZ, RZ, -0x1 ;  /* 0xffffffffff227424 */ /* 0x000fd000078e00ff */
[----:B0-----:R-:W-:Y:S05]  /*52d0*/  @P0 BRA `(.L_x_31) ;  /* 0x0000008c00ac0947 */ /* 0x001fea0003800000 */
[----:B------:R-:W0:Y:S01]  /*52e0*/  LDC.64 R26, c[0x0][0x5c8] ;  /* 0x00017200ff1a7b82 */ /* 0x000e220000000a00 */
[----:B------:R-:W-:Y:S01]  /*52f0*/  USHF.R.S32.HI UR7, URZ, 0x1f, UR24 ;  /* 0x0000001f3f077899 */ /* 0x000fe20008011418 */
[--C-:B------:R-:W-:Y:S01]  /*5300*/  SHF.R.S32.HI R29, RZ, 0x1f, R28.reuse ;  /* 0x0000001fff1d7819 */ /* 0x100fe2000001141c */
[----:B------:R-:W-:Y:S01]  /*5310*/  ULDC.64 UR8, c[0x0][0x5d0] ;  /* 0x0001740000087ab9 */ /* 0x000fe20000000a00 */
[----:B------:R-:W-:Y:S01]  /*5320*/  BSSY B0, `(.L_x_31) ;  /* 0x00008e6000007945 */ /* 0x000fe20003800000 */
[----:B------:R-:W-:Y:S02]  /*5330*/  UIMAD UR6, UR7, UR8, URZ ;  /* 0x00000008070672a4 */ /* 0x000fe4000f8e023f */
[----:B------:R-:W-:Y:S02]  /*5340*/  IMAD.U32 R25, RZ, RZ, UR8 ;  /* 0x00000008ff197e24 */ /* 0x000fe4000f8e00ff */
[----:B------:R-:W-:Y:S02]  /*5350*/  UIMAD UR6, UR24, UR9, UR6 ;  /* 0x00000009180672a4 */ /* 0x000fe4000f8e0206 */
[----:B------:R-:W-:Y:S01]  /*5360*/  IMAD.WIDE.U32 R24, R25, UR24, R28 ;  /* 0x0000001819187c25 */ /* 0x000fe2000f8e001c */
[----:B------:R-:W-:-:S03]  /*5370*/  ULDC.64 UR8, c[0x0][0x5c0] ;  /* 0x0001700000087ab9 */ /* 0x000fc60000000a00 */
[----:B------:R-:W-:Y:S02]  /*5380*/  VIADD R25, R25, UR6 ;  /* 0x0000000619197c36 */ /* 0x000fe40008000000 */
[-C--:B0-----:R-:W-:Y:S02]  /*5390*/  IMAD R30, R33, R26.reuse, RZ ;  /* 0x0000001a211e7224 */ /* 0x081fe400078e02ff */
[----:B------:R-:W-:-:S04]  /*53a0*/  IMAD.WIDE.U32 R24, R39, R26, R24 ;  /* 0x0000001a27187225 */ /* 0x000fc800078e0018 */
[----:B------:R-:W-:-:S04]  /*53b0*/  IMAD R31, R39, R27, R30 ;  /* 0x0000001b271f7224 */ /* 0x000fc800078e021e */
[----:B------:R-:W-:Y:S01]  /*53c0*/  IMAD.IADD R30, R25, 0x1, R31 ;  /* 0x00000001191e7824 */ /* 0x000fe200078e021f */
[----:B------:R-:W-:Y:S02]  /*53d0*/  LEA R25, P0, R26, R24, 0x3 ;  /* 0x000000181a197211 */ /* 0x000fe400078018ff */
[----:B------:R-:W-:Y:S02]  /*53e0*/  IADD3 R24, P1, R24, UR8, RZ ;  /* 0x0000000818187c10 */ /* 0x000fe4000ff3e0ff */
[----:B------:R-:W-:Y:S02]  /*53f0*/  LEA.HI.X R27, R26, R30, R27, 0x3, P0 ;  /* 0x0000001e1a1b7211 */ /* 0x000fe400000f1c1b */
[----:B------:R-:W-:Y:S02]  /*5400*/  FSETP.NEU.AND P0, PT, RZ, UR23, PT ;  /* 0x00000017ff007c0b */ /* 0x000fe4000bf0d000 */
[----:B------:R-:W-:Y:S02]  /*5410*/  IADD3 R26, P2, R25, UR8, RZ ;  /* 0x00000008191a7c10 */ /* 0x000fe4000ff5e0ff */
[----:B------:R-:W-:-:S02]  /*5420*/  IADD3.X R25, R30, UR9, RZ, P1, !PT ;  /* 0x000000091e197c10 */ /* 0x000fc40008ffe4ff */
[----:B------:R-:W-:-:S07]  /*5430*/  IADD3.X R27, R27, UR9, RZ, P2, !PT ;  /* 0x000000091b1b7c10 */ /* 0x000fce00097fe4ff */
[----:B------:R-:W-:Y:S05]  /*5440*/  @!P0 BRA `(.L_x_32) ;  /* 0x0000006800d48947 */ /* 0x000fea0003800000 */
[----:B------:R-:W-:Y:S01]  /*5450*/  ULDC.64 UR8, c[0x0][0x5b8] ;  /* 0x00016e0000087ab9 */ /* 0x000fe20000000a00 */
[----:B------:R-:W-:Y:S01]  /*5460*/  ISETP.GE.AND P0, PT, R38, 0x1, PT ;  /* 0x000000012600780c */ /* 0x000fe20003f06270 */
[----:B------:R-:W-:Y:S02]  /*5470*/  UIMAD UR6, UR7, UR8, URZ ;  /* 0x00000008070672a4 */ /* 0x000fe4000f8e023f */
[----:B------:R-:W-:Y:S01]  /*5480*/  IMAD.U32 R31, RZ, RZ, UR8 ;  /* 0x00000008ff1f7e24 */ /* 0x000fe2000f8e00ff */
[----:B------:R-:W-:Y:S01]  /*5490*/  BSSY B1, `(.L_x_33) ;  /* 0x0000010000017945 */ /* 0x000fe20003800000 */
[----:B------:R-:W-:Y:S01]  /*54a0*/  ISETP.LT.OR P4, PT, R35, 0x1, !P0 ;  /* 0x000000012300780c */ /* 0x000fe20004781670 */
[----:B------:R-:W-:Y:S02]  /*54b0*/  UIMAD UR6, UR24, UR9, UR6 ;  /* 0x00000009180672a4 */ /* 0x000fe4000f8e0206 */
[----:B------:R-:W-:Y:S01]  /*54c0*/  IMAD.WIDE.U32 R28, R31, UR24, R28 ;  /* 0x000000181f1c7c25 */ /* 0x000fe2000f8e001c */
[----:B------:R-:W-:-:S03]  /*54d0*/  ULDC.64 UR8, c[0x0][0x5a8] ;  /* 0x00016a0000087ab9 */ /* 0x000fc60000000a00 */
[----:B------:R-:W-:Y:S02]  /*54e0*/  IMAD.MOV.U32 R30, RZ, RZ, R28 ;  /* 0x000000ffff1e7224 */ /* 0x000fe400078e001c */
[----:B------:R-:W-:Y:S01]  /*54f0*/  VIADD R31, R29, UR6 ;  /* 0x000000061d1f7c36 */ /* 0x000fe20008000000 */
[----:B------:R-:W-:Y:S02]  /*5500*/  ULDC.64 UR6, c[0x0][0x5b0] ;  /* 0x00016c0000067ab9 */ /* 0x000fe40000000a00 */
[----:B------:R-:W-:Y:S02]  /*5510*/  IMAD R36, R33, UR6, RZ ;  /* 0x0000000621247c24 */ /* 0x000fe4000f8e02ff */
[----:B------:R-:W-:-:S04]  /*5520*/  IMAD.WIDE.U32 R28, R39, UR6, R30 ;  /* 0x00000006271c7c25 */ /* 0x000fc8000f8e001e */
[--C-:B------:R-:W-:Y:S01]  /*5530*/  IMAD R37, R39, UR7, R36.reuse ;  /* 0x0000000727257c24 */ /* 0x100fe2000f8e0224 */
[----:B------:R-:W-:Y:S02]  /*5540*/  IADD3 R28, P1, R28, UR8, RZ ;  /* 0x000000081c1c7c10 */ /* 0x000fe4000ff3e0ff */
[----:B------:R-:W-:Y:S02]  /*5550*/  PRMT R36, RZ, 0x7610, R36 ;  /* 0x00007610ff247816 */ /* 0x000fe40000000024 */
[----:B------:R-:W-:Y:S01]  /*5560*/  IADD3.X R29, R29, UR9, R37, P1, !PT ;  /* 0x000000091d1d7c10 */ /* 0x000fe20008ffe425 */
[----:B------:R-:W-:Y:S08]  /*5570*/  @P4 BRA `(.L_x_34) ;  /* 0x0000000000044947 */ /* 0x000ff00003800000 */
[----:B------:R0:W5:Y:S02]  /*5580*/  LDG.E.U8 R36, desc[UR20][R28.64] ;  /* 0x000000141c247981 */ /* 0x000164000c1e1100 */
.L_x_34:
[----:B------:R-:W-:Y:S05]  /*5590*/  BSYNC B1 ;  /* 0x0000000000017941 */ /* 0x000fea0003800000 */
.L_x_33:
[----:B-----5:R-:W-:Y:S01]  /*55a0*/  LOP3.LUT R36, R36, 0xff, RZ, 0xc0, !PT ;  /* 0x000000ff24247812 */ /* 0x020fe200078ec0ff */
[----:B------:R-:W-:Y:S01]  /*55b0*/  BSSY B1, `(.L_x_35) ;  /* 0x000000b000017945 */ /* 0x000fe20003800000 */
[----:B------:R-:W-:Y:S02]  /*55c0*/  ISETP.LT.OR P2, PT, R35, 0x2, !P0 ;  /* 0x000000022300780c */ /* 0x000fe40004741670 */
[----:B------:R-:W-:-:S05]  /*55d0*/  F2FP.F16.E4M3.UNPACK_B R36, R36 ;  /* 0x00000024ff24723e */ /* 0x000fca00020006ff */
[----:B------:R-:W-:-:S05]  /*55e0*/  HADD2.F32 R36, -RZ, R36.H0_H0 ;  /* 0x20000024ff247230 */ /* 0x000fca0000004100 */
[----:B------:R-:W-:Y:S01]  /*55f0*/  FMUL R37, R36, UR23 ;  /* 0x0000001724257c20 */ /* 0x000fe20008400000 */
[----:B------:R-:W-:-:S03]  /*5600*/  PRMT R36, RZ, 0x7610, R36 ;  /* 0x00007610ff247816 */ /* 0x000fc60000000024 */
[----:B------:R-:W-:-:S05]  /*5610*/  FFMA R37, R228, UR22, R37 ;  /* 0x00000016e4257c23 */ /* 0x000fca0008000025 */
[----:B------:R-:W-:-:S05]  /*5620*/  F2FP.SATFINITE.E4M3.F32.PACK_AB_MERGE_C R37, RZ, R37, RZ ;  /* 0x00000025ff25723e */ /* 0x000fca00048070ff */
[----:B------:R1:W-:Y:S01]  /*5630*/  @!P4 STG.E.U8 desc[UR20][R24.64], R37 ;  /* 0x000000251800c986 */ /* 0x0003e2000c101114 */
[----:B------:R-:W-:Y:S05]  /*5640*/  @P2 BRA `(.L_x_36) ;  /* 0x0000000000042947 */ /* 0x000fea0003800000 */
[----:B------:R2:W5:Y:S02]  /*5650*/  LDG.E.U8 R36, desc[UR20][R28.64+0x1] ;  /* 0x000001141c247981 */ /* 0x000564000c1e1100 */
.L_x_36:
[----:B------:R-:W-:Y:S05]  /*5660*/  BSYNC B1 ;  /* 0x0000000000017941 */ /* 0x000fea0003800000 */
.L_x_35:
[----:B-----5:R-:W-:Y:S01]  /*5670*/  LOP3.LUT R36, R36, 0xff, RZ, 0xc0, !PT ;  /* 0x000000ff24247812 */ /* 0x020fe200078ec0ff */
[----:B------:R-:W-:Y:S01]  /*5680*/  BSSY B1, `(.L_x_37) ;  /* 0x0000013000017945 */ /* 0x000fe20003800000 */
[----:B-1----:R-:W-:Y:S02]  /*5690*/  IADD3 R37, P1, R39, 0x8, RZ ;  /* 0x0000000827257810 */ /* 0x002fe40007f3e0ff */
[----:B------:R-:W-:-:S03]  /*56a0*/  F2FP.F16.E4M3.UNPACK_B R36, R36 ;  /* 0x00000024ff24723e */ /* 0x000fc600020006ff */
[----:B------:R-:W-:Y:S01]  /*56b0*/  IMAD.X R32, RZ, RZ, R33, P1 ;  /* 0x000000ffff207224 */ /* 0x000fe200008e0621 */
[----:B------:R-:W-:Y:S01]  /*56c0*/  ISETP.GE.AND P1, PT, R38, 0x9, PT ;  /* 0x000000092600780c */ /* 0x000fe20003f26270 */
[----:B------:R-:W-:Y:S02]  /*56d0*/  HADD2.F32 R36, -RZ, R36.H0_H0 ;  /* 0x20000024ff247230 */ /* 0x000fe40000004100 */
[----:B------:R-:W-:Y:S01]  /*56e0*/  IMAD R32, R32, UR6, RZ ;  /* 0x0000000620207c24 */ /* 0x000fe2000f8e02ff */
[----:B------:R-:W-:Y:S01]  /*56f0*/  ISETP.LT.OR P5, PT, R35, 0x1, !P1 ;  /* 0x000000012300780c */ /* 0x000fe20004fa1670 */
[----:B------:R-:W-:-:S04]  /*5700*/  IMAD.WIDE.U32 R30, R37, UR6, R30 ;  /* 0x00000006251e7c25 */ /* 0x000fc8000f8e001e */
[----:B------:R-:W-:Y:S01]  /*5710*/  FMUL R36, R36, UR23 ;  /* 0x0000001724247c20 */ /* 0x000fe20008400000 */
[----:B------:R-:W-:-:S03]  /*5720*/  IMAD R37, R37, UR7, R32 ;  /* 0x0000000725257c24 */ /* 0x000fc6000f8e0220 */
[----:B------:R-:W-:Y:S01]  /*5730*/  FFMA R36, R227, UR22, R36 ;  /* 0x00000016e3247c23 */ /* 0x000fe20008000024 */
[----:B------:R-:W-:Y:S02]  /*5740*/  IADD3 R30, P4, R30, UR8, RZ ;  /* 0x000000081e1e7c10 */ /* 0x000fe4000ff9e0ff */
[----:B------:R-:W-:Y:S02]  /*5750*/  PRMT R32, RZ, 0x7610, R32 ;  /* 0x00007610ff207816 */ /* 0x000fe40000000020 */
[----:B------:R-:W-:Y:S02]  /*5760*/  F2FP.SATFINITE.E4M3.F32.PACK_AB_MERGE_C R33, RZ, R36, RZ ;  /* 0x00000024ff21723e */ /* 0x000fe400048070ff */
[----:B------:R-:W-:-:S03]  /*5770*/  IADD3.X R31, R31, UR9, R37, P4, !PT ;  /* 0x000000091f1f7c10 */ /* 0x000fc6000a7fe425 */
[----:B------:R1:W-:Y:S01]  /*5780*/  @!P2 STG.E.U8 desc[UR20][R24.64+0x1], R33 ;  /* 0x000001211800a986 */ /* 0x0003e2000c101114 */
[----:B------:R-:W-:Y:S05]  /*5790*/  @P5 BRA `(.L_x_38) ;  /* 0x0000000000045947 */ /* 0x000fea0003800000 */
[----:B------:R3:W5:Y:S02]  /*57a0*/  LDG.E.U8 R32, desc[UR20][R30.64] ;  /* 0x000000141e207981 */ /* 0x000764000c1e1100 */
.L_x_38:
[----:B------:R-:W-:Y:S05]  /*57b0*/  BSYNC B1 ;  /* 0x0000000000017941 */ /* 0x000fea0003800000 */
.L_x_37:
[----:B-----5:R-:W-:Y:S01]  /*57c0*/  LOP3.LUT R32, R32, 0xff, RZ, 0xc0, !PT ;  /* 0x000000ff20207812 */ /* 0x020fe200078ec0ff */
[----:B------:R-:W-:Y:S01]  /*57d0*/  BSSY B1, `(.L_x_39) ;  /* 0x000000b000017945 */ /* 0x000fe20003800000 */
[----:B------:R-:W-:Y:S02]  /*57e0*/  ISETP.LT.OR P2, PT, R35, 0x2, !P1 ;  /* 0x000000022300780c */ /* 0x000fe40004f41670 */
[----:B------:R-:W-:-:S05]  /*57f0*/  F2FP.F16.E4M3.UNPACK_B R32, R32 ;  /* 0x00000020ff20723e */ /* 0x000fca00020006ff */
[----:B------:R-:W-:-:S05]  /*5800*/  HADD2.F32 R32, -RZ, R32.H0_H0 ;  /* 0x20000020ff207230 */ /* 0x000fca0000004100 */
[----:B-1----:R-:W-:Y:S01]  /*5810*/  FMUL R33, R32, UR23 ;  /* 0x0000001720217c20 */ /* 0x002fe20008400000 */
[----:B------:R-:W-:-:S03]  /*5820*/  PRMT R32, RZ, 0x7610, R32 ;  /* 0x00007610ff207816 */ /* 0x000fc60000000020 */
[----:B------:R-:W-:-:S05]  /*5830*/  FFMA R33, R226, UR22, R33 ;  /* 0x00000016e2217c23 */ /* 0x000fca0008000021 */
[----:B------:R-:W-:-:S05]  /*5840*/  F2FP.SATFINITE.E4M3.F32.PACK_AB_MERGE_C R33, RZ, R33, RZ ;  /* 0x00000021ff21723e */ /* 0x000fca00048070ff */
[----:B------:R1:W-:Y:S01]  /*5850*/  @!P5 STG.E.U8 desc[UR20][R26.64], R33 ;  /* 0x000000211a00d986 */ /* 0x0003e2000c101114 */
[----:B------:R-:W-:Y:S05]  /*5860*/  @P2 BRA `(.L_x_40) ;  /* 0x0000000000042947 */ /* 0x000fea0003800000 */
[----:B------:R4:W5:Y:S02]  /*5870*/  LDG.E.U8 R32, desc[UR20][R30.64+0x1] ;  /* 0x000001141e207981 */ /* 0x000964000c1e1100 */
.L_x_40:
[----:B------:R-:W-:Y:S05]  /*5880*/  BSYNC B1 ;  /* 0x0000000000017941 */ /* 0x000fea0003800000 */
.L_x_39:
[----:B-----5:R-:W-:Y:S01]  /*5890*/  LOP3.LUT R32, R32, 0xff, RZ, 0xc0, !PT ;  /* 0x000000ff20207812 */ /* 0x020fe200078ec0ff */
[----:B------:R-:W-:Y:S01]  /*58a0*/  BSSY B1, `(.L_x_41) ;  /* 0x000000b000017945 */ /* 0x000fe20003800000 */
[----:B------:R-:W-:Y:S02]  /*58b0*/  ISETP.LT.OR P4, PT, R35, 0x9, !P0 ;  /* 0x000000092300780c */ /* 0x000fe40004781670 */
[----:B------:R-:W-:-:S05]  /*58c0*/  F2FP.F16.E4M3.UNPACK_B R32, R32 ;  /* 0x00000020ff20723e */ /* 0x000fca00020006ff */
[----:B------:R-:W-:-:S05]  /*58d0*/  HADD2.F32 R32, -RZ, R32.H0_H0 ;  /* 0x20000020ff207230 */ /* 0x000fca0000004100 */
[----:B------:R-:W-:-:S04]  /*58e0*/  FMUL R32, R32, UR23 ;  /* 0x0000001720207c20 */ /* 0x000fc80008400000 */
[----:B------:R-:W-:-:S05]  /*58f0*/  FFMA R32, R225, UR22, R32 ;  /* 0x00000016e1207c23 */ /* 0x000fca0008000020 */
[----:B-1----:R-:W-:Y:S02]  /*5900*/  F2FP.SATFINITE.E4M3.F32.PACK_AB_MERGE_C R33, RZ, R32, RZ ;  /* 0x00000020ff21723e */ /* 0x002fe400048070ff */
[----:B------:R-:W-:-:S03]  /*5910*/  PRMT R32, RZ, 0x7610, R32 ;  /* 0x00007610ff207816 */ /* 0x000fc60000000020 */
[----:B------:R1:W-:Y:S01]  /*5920*/  @!P2 STG.E.U8 desc[UR20][R26.64+0x1], R33 ;  /* 0x000001211a00a986 */ /* 0x0003e2000c101114 */
[----:B------:R-:W-:Y:S05]  /*5930*/  @P4 BRA `(.L_x_42) ;  /* 0x0000000000044947 */ /* 0x000fea0003800000 */
[----:B------:R0:W5:Y:S02]  /*5940*/  LDG.E.U8 R32, desc[UR20][R28.64+0x8] ;  /* 0x000008141c207981 */ /* 0x000164000c1e1100 */
.L_x_42:
[----:B------:R-:W-:Y:S05]  /*5950*/  BSYNC B1 ;  /* 0x0000000000017941 */ /* 0x000fea0003800000 */
.L_x_41:
        /* <DEDUP_REMOVED lines=12> */
.L_x_44:
[----:B------:R-:W-:Y:S05]  /*5a20*/  BSYNC B1 ;  /* 0x0000000000017941 */ /* 0x000fea0003800000 */
.L_x_43:
        /* <DEDUP_REMOVED lines=12> */
.L_x_46:
[----:B------:R-:W-:Y:S05]  /*5af0*/  BSYNC B1 ;  /* 0x0000000000017941 */ /* 0x000fea0003800000 */
.L_x_45:
        /* <DEDUP_REMOVED lines=12> */
.L_x_48:
[----:B------:R-:W-:Y:S05]  /*5bc0*/  BSYNC B1 ;  /* 0x0000000000017941 */ /* 0x000fea0003800000 */
.L_x_47:
        /* <DEDUP_REMOVED lines=12> */
.L_x_50:
[----:B------:R-:W-:Y:S05]  /*5c90*/  BSYNC B1 ;  /* 0x0000000000017941 */ /* 0x000fea0003800000 */
.L_x_49:
        /* <DEDUP_REMOVED lines=12> */
.L_x_52:
[----:B------:R-:W-:Y:S05]  /*5d60*/  BSYNC B1 ;  /* 0x0000000000017941 */ /* 0x000fea0003800000 */
.L_x_51:
        /* <DEDUP_REMOVED lines=12> */
.L_x_54:
[----:B------:R-:W-:Y:S05]  /*5e30*/  BSYNC B1 ;  /* 0x0000000000017941 */ /* 0x000fea0003800000 */
.L_x_53:
        /* <DEDUP_REMOVED lines=12> */
.L_x_56:
[----:B------:R-:W-:Y:S05]  /*5f00*/  BSYNC B1 ;  /* 0x0000000000017941 */ /* 0x000fea0003800000 */
.L_x_55:
        /* <DEDUP_REMOVED lines=12> */
.L_x_58:
[----:B------:R-:W-:Y:S05]  /*5fd0*/  BSYNC B1 ;  /* 0x0000000000017941 */ /* 0x000fea0003800000 */
.L_x_57:
        /* <DEDUP_REMOVED lines=12> */
.L_x_60:
[----:B------:R-:W-:Y:S05]  /*60a0*/  BSYNC B1 ;  /* 0x0000000000017941 */ /* 0x000fea0003800000 */
.L_x_59:
        /* <DEDUP_REMOVED lines=12> */
.L_x_62:
[----:B------:R-:W-:Y:S05]  /*6170*/  BSYNC B1 ;  /* 0x0000000000017941 */ /* 0x000fea0003800000 */
.L_x_61:
        /* <DEDUP_REMOVED lines=12> */
.L_x_64:
[----:B------:R-:W-:Y:S05]  /*6240*/  BSYNC B1 ;  /* 0x0000000000017941 */ /* 0x000fea0003800000 */
.L_x_63:
        /* <DEDUP_REMOVED lines=12> */
.L_x_66:
[----:B------:R-:W-:Y:S05]  /*6310*/  BSYNC B1 ;  /* 0x0000000000017941 */ /* 0x000fea0003800000 */
.L_x_65:
        /* <DEDUP_REMOVED lines=12> */
.L_x_68:
[----:B------:R-:W-:Y:S05]  /*63e0*/  BSYNC B1 ;  /* 0x0000000000017941 */ /* 0x000fea0003800000 */
.L_x_67:
        /* <DEDUP_REMOVED lines=12> */
.L_x_70:
[----:B------:R-:W-:Y:S05]  /*64b0*/  BSYNC B1 ;  /* 0x0000000000017941 */ /* 0x000fea0003800000 */
.L_x_69:
        /* <DEDUP_REMOVED lines=12> */
.L_x_72:
[----:B------:R-:W-:Y:S05]  /*6580*/  BSYNC B1 ;  /* 0x0000000000017941 */ /* 0x000fea0003800000 */
.L_x_71:
        /* <DEDUP_REMOVED lines=12> */
.L_x_74:
[----:B------:R-:W-:Y:S05]  /*6650*/  BSYNC B1 ;  /* 0x0000000000017941 */ /* 0x000fea0003800000 */
.L_x_73:
        /* <DEDUP_REMOVED lines=12> */
.L_x_76:
[----:B------:R-:W-:Y:S05]  /*6720*/  BSYNC B1 ;  /* 0x0000000000017941 */ /* 0x000fea0003800000 */
.L_x_75:
        /* <DEDUP_REMOVED lines=12> */
.L_x_78:
[----:B------:R-:W-:Y:S05]  /*67f0*/  BSYNC B1 ;  /* 0x0000000000017941 */ /* 0x000fea0003800000 */
.L_x_77:
        /* <DEDUP_REMOVED lines=12> */
.L_x_80:
[----:B------:R-:W-:Y:S05]  /*68c0*/  BSYNC B1 ;  /* 0x0000000000017941 */ /* 0x000fea0003800000 */
.L_x_79:
        /* <DEDUP_REMOVED lines=12> */
.L_x_82:
[----:B------:R-:W-:Y:S05]  /*6990*/  BSYNC B1 ;  /* 0x0000000000017941 */ /* 0x000fea0003800000 */
.L_x_81:
        /* <DEDUP_REMOVED lines=12> */
.L_x_84:
[----:B------:R-:W-:Y:S05]  /*6a60*/  BSYNC B1 ;  /* 0x0000000000017941 */ /* 0x000fea0003800000 */
.L_x_83:
        /* <DEDUP_REMOVED lines=12> */
.L_x_86:
[----:B------:R-:W-:Y:S05]  /*6b30*/  BSYNC B1 ;  /* 0x0000000000017941 */ /* 0x000fea0003800000 */
.L_x_85:
        /* <DEDUP_REMOVED lines=12> */
.L_x_88:
[----:B------:R-:W-:Y:S05]  /*6c00*/  BSYNC B1 ;  /* 0x0000000000017941 */ /* 0x000fea0003800000 */
.L_x_87:
        /* <DEDUP_REMOVED lines=12> */
.L_x_90:
[----:B------:R-:W-:Y:S05]  /*6cd0*/  BSYNC B1 ;  /* 0x0000000000017941 */ /* 0x000fea0003800000 */
.L_x_89:
        /* <DEDUP_REMOVED lines=12> */
.L_x_92:
[----:B------:R-:W-:Y:S05]  /*6da0*/  BSYNC B1 ;  /* 0x0000000000017941 */ /* 0x000fea0003800000 */
.L_x_91:
        /* <DEDUP_REMOVED lines=12> */
.L_x_94:
[----:B------:R-:W-:Y:S05]  /*6e70*/  BSYNC B1 ;  /* 0x0000000000017941 */ /* 0x000fea0003800000 */
.L_x_93:
        /* <DEDUP_REMOVED lines=12> */
.L_x_96:
[----:B------:R-:W-:Y:S05]  /*6f40*/  BSYNC B1 ;  /* 0x0000000000017941 */ /* 0x000fea0003800000 */
.L_x_95:
        /* <DEDUP_REMOVED lines=12> */
.L_x_98:
[----:B------:R-:W-:Y:S05]  /*7010*/  BSYNC B1 ;  /* 0x0000000000017941 */ /* 0x000fea0003800000 */
.L_x_97:
        /* <DEDUP_REMOVED lines=12> */
.L_x_100:
[----:B------:R-:W-:Y:S05]  /*70e0*/  BSYNC B1 ;  /* 0x0000000000017941 */ /* 0x000fea0003800000 */
.L_x_99:
        /* <DEDUP_REMOVED lines=12> */
.L_x_102:
[----:B------:R-:W-:Y:S05]  /*71b0*/  BSYNC B1 ;  /* 0x0000000000017941 */ /* 0x000fea0003800000 */
.L_x_101:
        /* <DEDUP_REMOVED lines=12> */
.L_x_104:
[----:B------:R-:W-:Y:S05]  /*7280*/  BSYNC B1 ;  /* 0x0000000000017941 */ /* 0x000fea0003800000 */
.L_x_103:
        /* <DEDUP_REMOVED lines=12> */
.L_x_106:
[----:B------:R-:W-:Y:S05]  /*7350*/  BSYNC B1 ;  /* 0x0000000000017941 */ /* 0x000fea0003800000 */
.L_x_105:
        /* <DEDUP_REMOVED lines=12> */
.L_x_108:
[----:B------:R-:W-:Y:S05]  /*7420*/  BSYNC B1 ;  /* 0x0000000000017941 */ /* 0x000fea0003800000 */
.L_x_107:
        /* <DEDUP_REMOVED lines=12> */
.L_x_110:
[----:B------:R-:W-:Y:S05]  /*74f0*/  BSYNC B1 ;  /* 0x0000000000017941 */ /* 0x000fea0003800000 */
.L_x_109:
        /* <DEDUP_REMOVED lines=12> */
.L_x_112:
[----:B------:R-:W-:Y:S05]  /*75c0*/  BSYNC B1 ;  /* 0x0000000000017941 */ /* 0x000fea0003800000 */
.L_x_111:
        /* <DEDUP_REMOVED lines=12> */
.L_x_114:
[----:B------:R-:W-:Y:S05]  /*7690*/  BSYNC B1 ;  /* 0x0000000000017941 */ /* 0x000fea0003800000 */
.L_x_113:
        /* <DEDUP_REMOVED lines=12> */
.L_x_116:
[----:B------:R-:W-:Y:S05]  /*7760*/  BSYNC B1 ;  /* 0x0000000000017941 */ /* 0x000fea0003800000 */
.L_x_115:
        /* <DEDUP_REMOVED lines=12> */
.L_x_118:
[----:B------:R-:W-:Y:S05]  /*7830*/  BSYNC B1 ;  /* 0x0000000000017941 */ /* 0x000fea0003800000 */
.L_x_117:
        /* <DEDUP_REMOVED lines=12> */
.L_x_120:
[----:B------:R-:W-:Y:S05]  /*7900*/  BSYNC B1 ;  /* 0x0000000000017941 */ /* 0x000fea0003800000 */
.L_x_119:
        /* <DEDUP_REMOVED lines=12> */
.L_x_122:
[----:B------:R-:W-:Y:S05]  /*79d0*/  BSYNC B1 ;  /* 0x0000000000017941 */ /* 0x000fea0003800000 */
.L_x_121:
        /* <DEDUP_REMOVED lines=12> */
.L_x_124:
[----:B------:R-:W-:Y:S05]  /*7aa0*/  BSYNC B1 ;  /* 0x0000000000017941 */ /* 0x000fea0003800000 */
.L_x_123:
        /* <DEDUP_REMOVED lines=12> */
.L_x_126:
[----:B------:R-:W-:Y:S05]  /*7b70*/  BSYNC B1 ;  /* 0x0000000000017941 */ /* 0x000fea0003800000 */
.L_x_125:
        /* <DEDUP_REMOVED lines=12> */
.L_x_128:
[----:B------:R-:W-:Y:S05]  /*7c40*/  BSYNC B1 ;  /* 0x0000000000017941 */ /* 0x000fea0003800000 */
.L_x_127:
        /* <DEDUP_REMOVED lines=12> */
.L_x_130:
[----:B------:R-:W-:Y:S05]  /*7d10*/  BSYNC B1 ;  /* 0x0000000000017941 */ /* 0x000fea0003800000 */
.L_x_129:
        /* <DEDUP_REMOVED lines=12> */
.L_x_132:
[----:B------:R-:W-:Y:S05]  /*7de0*/  BSYNC B1 ;  /* 0x0000000000017941 */ /* 0x000fea0003800000 */
.L_x_131:
        /* <DEDUP_REMOVED lines=12> */
.L_x_134:
[----:B------:R-:W-:Y:S05]  /*7eb0*/  BSYNC B1 ;  /* 0x0000000000017941 */ /* 0x000fea0003800000 */
.L_x_133:
        /* <DEDUP_REMOVED lines=12> */
.L_x_136:
[----:B------:R-:W-:Y:S05]  /*7f80*/  BSYNC B1 ;  /* 0x0000000000017941 */ /* 0x000fea0003800000 */
.L_x_135:
        /* <DEDUP_REMOVED lines=12> */
.L_x_138:
[----:B------:R-:W-:Y:S05]  /*8050*/  BSYNC B1 ;  /* 0x0000000000017941 */ /* 0x000fea0003800000 */
.L_x_137:
        /* <DEDUP_REMOVED lines=12> */
.L_x_140:
[----:B------:R-:W-:Y:S05]  /*8120*/  BSYNC B1 ;  /* 0x0000000000017941 */ /* 0x000fea0003800000 */
.L_x_139:
        /* <DEDUP_REMOVED lines=12> */
.L_x_142:
[----:B------:R-:W-:Y:S05]  /*81f0*/  BSYNC B1 ;  /* 0x0000000000017941 */ /* 0x000fea0003800000 */
.L_x_141:
        /* <DEDUP_REMOVED lines=12> */
.L_x_144:
[----:B------:R-:W-:Y:S05]  /*82c0*/  BSYNC B1 ;  /* 0x0000000000017941 */ /* 0x000fea0003800000 */
.L_x_143:
        /* <DEDUP_REMOVED lines=12> */
.L_x_146:
[----:B------:R-:W-:Y:S05]  /*8390*/  BSYNC B1 ;  /* 0x0000000000017941 */ /* 0x000fea0003800000 */
.L_x_145:
        /* <DEDUP_REMOVED lines=12> */
.L_x_148:
[----:B------:R-:W-:Y:S05]  /*8460*/  BSYNC B1 ;  /* 0x0000000000017941 */ /* 0x000fea0003800000 */
.L_x_147:
        /* <DEDUP_REMOVED lines=12> */
.L_x_150:
[----:B------:R-:W-:Y:S05]  /*8530*/  BSYNC B1 ;  /* 0x0000000000017941 */ /* 0x000fea0003800000 */
.L_x_149:
        /* <DEDUP_REMOVED lines=12> */
.L_x_152:
[----:B------:R-:W-:Y:S05]  /*8600*/  BSYNC B1 ;  /* 0x0000000000017941 */ /* 0x000fea0003800000 */
.L_x_151:
        /* <DEDUP_REMOVED lines=12> */
.L_x_154:
[----:B------:R-:W-:Y:S05]  /*86d0*/  BSYNC B1 ;  /* 0x0000000000017941 */ /* 0x000fea0003800000 */
.L_x_153:
        /* <DEDUP_REMOVED lines=12> */
.L_x_156:
[----:B------:R-:W-:Y:S05]  /*87a0*/  BSYNC B1 ;  /* 0x0000000000017941 */ /* 0x000fea0003800000 */
.L_x_155:
        /* <DEDUP_REMOVED lines=12> */
.L_x_158:
[----:B------:R-:W-:Y:S05]  /*8870*/  BSYNC B1 ;  /* 0x0000000000017941 */ /* 0x000fea0003800000 */
.L_x_157:
        /* <DEDUP_REMOVED lines=12> */
.L_x_160:
[----:B------:R-:W-:Y:S05]  /*8940*/  BSYNC B1 ;  /* 0x0000000000017941 */ /* 0x000fea0003800000 */
.L_x_159:
        /* <DEDUP_REMOVED lines=12> */
.L_x_162:
[----:B------:R-:W-:Y:S05]  /*8a10*/  BSYNC B1 ;  /* 0x0000000000017941 */ /* 0x000fea0003800000 */
.L_x_161:
        /* <DEDUP_REMOVED lines=12> */
.L_x_164:
[----:B------:R-:W-:Y:S05]  /*8ae0*/  BSYNC B1 ;  /* 0x0000000000017941 */ /* 0x000fea0003800000 */
.L_x_163:
        /* <DEDUP_REMOVED lines=12> */
.L_x_166:
[----:B------:R-:W-:Y:S05]  /*8bb0*/  BSYNC B1 ;  /* 0x0000000000017941 */ /* 0x000fea0003800000 */
.L_x_165:
        /* <DEDUP_REMOVED lines=12> */
.L_x_168:
[----:B------:R-:W-:Y:S05]  /*8c80*/  BSYNC B1 ;  /* 0x0000000000017941 */ /* 0x000fea0003800000 */
.L_x_167:
        /* <DEDUP_REMOVED lines=12> */
.L_x_170:
[----:B------:R-:W-:Y:S05]  /*8d50*/  BSYNC B1 ;  /* 0x0000000000017941 */ /* 0x000fea0003800000 */
.L_x_169:
        /* <DEDUP_REMOVED lines=12> */
.L_x_172:
[----:B------:R-:W-:Y:S05]  /*8e20*/  BSYNC B1 ;  /* 0x0000000000017941 */ /* 0x000fea0003800000 */
.L_x_171:
        /* <DEDUP_REMOVED lines=12> */
.L_x_174:
[----:B------:R-:W-:Y:S05]  /*8ef0*/  BSYNC B1 ;  /* 0x0000000000017941 */ /* 0x000fea0003800000 */
.L_x_173:
        /* <DEDUP_REMOVED lines=12> */
.L_x_176:
[----:B------:R-:W-:Y:S05]  /*8fc0*/  BSYNC B1 ;  /* 0x0000000000017941 */ /* 0x000fea0003800000 */
.L_x_175:
        /* <DEDUP_REMOVED lines=12> */
.L_x_178:
[----:B------:R-:W-:Y:S05]  /*9090*/  BSYNC B1 ;  /* 0x0000000000017941 */ /* 0x000fea0003800000 */
.L_x_177:
        /* <DEDUP_REMOVED lines=12> */
.L_x_180:
[----:B------:R-:W-:Y:S05]  /*9160*/  BSYNC B1 ;  /* 0x0000000000017941 */ /* 0x000fea0003800000 */
.L_x_179:
        /* <DEDUP_REMOVED lines=12> */
.L_x_182:
[----:B------:R-:W-:Y:S05]  /*9230*/  BSYNC B1 ;  /* 0x0000000000017941 */ /* 0x000fea0003800000 */
.L_x_181:
        /* <DEDUP_REMOVED lines=12> */
.L_x_184:
[----:B------:R-:W-:Y:S05]  /*9300*/  BSYNC B1 ;  /* 0x0000000000017941 */ /* 0x000fea0003800000 */
.L_x_183:
        /* <DEDUP_REMOVED lines=12> */
.L_x_186:
[----:B------:R-:W-:Y:S05]  /*93d0*/  BSYNC B1 ;  /* 0x0000000000017941 */ /* 0x000fea0003800000 */
.L_x_185:
        /* <DEDUP_REMOVED lines=12> */
.L_x_188:
[----:B------:R-:W-:Y:S05]  /*94a0*/  BSYNC B1 ;  /* 0x0000000000017941 */ /* 0x000fea0003800000 */
.L_x_187:
[----:B-----5:R-:W-:Y:S01]  /*94b0*/  LOP3.LUT R32, R32, 0xff, RZ, 0xc0, !PT ;  /* 0x000000ff20207812 */ /* 0x020fe200078ec0ff */
[----:B------:R-:W-:Y:S01]  /*94c0*/  BSSY B1, `(.L_x_189) ;  /* 0x000000b000017945 */ /* 0x000fe20003800000 */
[----:B------:R-:W-:Y:S02]  /*94d0*/  ISETP.LT.OR P4, PT, R35, 0x99, !P1 ;  /* 0x000000992300780c */ /* 0x000fe40004f81670 */
[----:B------:R-:W-:-:S05]  /*94e0*/  F2FP.F16.E4M3.UNPACK_B R32, R32 ;  /* 0x00000020ff20723e */ /* 0x000fca00020006ff */
[----:B------:R-:W-:-:S05]  /*94f0*/  HADD2.F32 R32, -RZ, R32.H0_H0 ;  /* 0x20000020ff207230 */ /* 0x000fca0000004100 */
[----:B------:R-:W-:-:S04]  /*9500*/  FMUL R32, R32, UR23 ;  /* 0x0000001720207c20 */ /* 0x000fc80008400000 */
[----:B------:R-:W-:Y:S01]  /*9510*/  FFMA R32, R23, UR22, R32 ;  /* 0x0000001617207c23 */ /* 0x000fe20008000020 */
[----:B------:R-:W-:-:S04]  /*9520*/  PRMT R23, RZ, 0x7610, R23 ;  /* 0x00007610ff177816 */ /* 0x000fc80000000017 */
[----:B-1----:R-:W-:-:S05]  /*9530*/  F2FP.SATFINITE.E4M3.F32.PACK_AB_MERGE_C R33, RZ, R32, RZ ;  /* 0x00000020ff21723e */ /* 0x002fca00048070ff */
[----:B------:R1:W-:Y:S01]  /*9540*/  @!P2 STG.E.U8 desc[UR20][R24.64+0x99], R33 ;  /* 0x000099211800a986 */ /* 0x0003e2000c101114 */
[----:B------:R-:W-:Y:S05]  /*9550*/  @P4 BRA `(.L_x_190) ;  /* 0x0000000000044947 */ /* 0x000fea0003800000 */
[----:B------:R0:W5:Y:S02]  /*9560*/  LDG.E.U8 R23, desc[UR20][R30.64+0x98] ;  /* 0x000098141e177981 */ /* 0x000164000c1e1100 */
.L_x_190:
[----:B------:R-:W-:Y:S05]  /*9570*/  BSYNC B1 ;  /* 0x0000000000017941 */ /* 0x000fea0003800000 */
.L_x_189:
        /* <DEDUP_REMOVED lines=8> */
[----:B------:R-:W-:-:S05]  /*9600*/  F2FP.SATFINITE.E4M3.F32.PACK_AB_MERGE_C R23, RZ, R23, RZ ;  /* 0x00000017ff17723e */ /* 0x000fca00048070ff */
[----:B------:R0:W-:Y:S01]  /*9610*/  @!P4 STG.E.U8 desc[UR20][R26.64+0x98], R23 ;  /* 0x000098171a00c986 */ /* 0x0001e2000c101114 */
[----:B------:R-:W-:Y:S05]  /*9620*/  @P2 BRA `(.L_x_192) ;  /* 0x0000000000042947 */ /* 0x000fea0003800000 */
[----:B------:R0:W5:Y:S02]  /*9630*/  LDG.E.U8 R22, desc[UR20][R30.64+0x99] ;  /* 0x000099141e167981 */ /* 0x000164000c1e1100 */
.L_x_192:
[----:B------:R-:W-:Y:S05]  /*9640*/  BSYNC B1 ;  /* 0x0000000000017941 */ /* 0x000fea0003800000 */
.L_x_191:
        /* <DEDUP_REMOVED lines=8> */
[----:B0-----:R-:W-:-:S05]  /*96d0*/  F2FP.SATFINITE.E4M3.F32.PACK_AB_MERGE_C R23, RZ, R22, RZ ;  /* 0x00000016ff17723e */ /* 0x001fca00048070ff */
[----:B------:R0:W-:Y:S01]  /*96e0*/  @!P2 STG.E.U8 desc[UR20][R26.64+0x99], R23 ;  /* 0x000099171a00a986 */ /* 0x0001e2000c101114 */
[----:B------:R-:W-:Y:S05]  /*96f0*/  @P4 BRA `(.L_x_194) ;  /* 0x0000000000044947 */ /* 0x000fea0003800000 */
[----:B------:R0:W5:Y:S02]  /*9700*/  LDG.E.U8 R21, desc[UR20][R28.64+0xa0] ;  /* 0x0000a0141c157981 */ /* 0x000164000c1e1100 */
.L_x_194:
[----:B------:R-:W-:Y:S05]  /*9710*/  BSYNC B1 ;  /* 0x0000000000017941 */ /* 0x000fea0003800000 */
.L_x_193:
        /* <DEDUP_REMOVED lines=12> */
.L_x_196:
[----:B------:R-:W-:Y:S05]  /*97e0*/  BSYNC B1 ;  /* 0x0000000000017941 */ /* 0x000fea0003800000 */
.L_x_195:
        /* <DEDUP_REMOVED lines=12> */
.L_x_198:
[----:B------:R-:W-:Y:S05]  /*98b0*/  BSYNC B1 ;  /* 0x0000000000017941 */ /* 0x000fea0003800000 */
.L_x_197:
        /* <DEDUP_REMOVED lines=12> */
.L_x_200:
[----:B------:R-:W-:Y:S05]  /*9980*/  BSYNC B1 ;  /* 0x0000000000017941 */ /* 0x000fea0003800000 */
.L_x_199:
        /* <DEDUP_REMOVED lines=12> */
.L_x_202:
[----:B------:R-:W-:Y:S05]  /*9a50*/  BSYNC B1 ;  /* 0x0000000000017941 */ /* 0x000fea0003800000 */
.L_x_201:
        /* <DEDUP_REMOVED lines=12> */
.L_x_204:
[----:B------:R-:W-:Y:S05]  /*9b20*/  BSYNC B1 ;  /* 0x0000000000017941 */ /* 0x000fea0003800000 */
.L_x_203:
        /* <DEDUP_REMOVED lines=12> */
.L_x_206:
[----:B------:R-:W-:Y:S05]  /*9bf0*/  BSYNC B1 ;  /* 0x0000000000017941 */ /* 0x000fea0003800000 */
.L_x_205:
        /* <DEDUP_REMOVED lines=12> */
.L_x_208:
[----:B------:R-:W-:Y:S05]  /*9cc0*/  BSYNC B1 ;  /* 0x0000000000017941 */ /* 0x000fea0003800000 */
.L_x_207:
        /* <DEDUP_REMOVED lines=12> */
.L_x_210:
[----:B------:R-:W-:Y:S05]  /*9d90*/  BSYNC B1 ;  /* 0x0000000000017941 */ /* 0x000fea0003800000 */
.L_x_209:
        /* <DEDUP_REMOVED lines=12> */
.L_x_212:
[----:B------:R-:W-:Y:S05]  /*9e60*/  BSYNC B1 ;  /* 0x0000000000017941 */ /* 0x000fea0003800000 */
.L_x_211:
        /* <DEDUP_REMOVED lines=12> */
.L_x_214:
[----:B------:R-:W-:Y:S05]  /*9f30*/  BSYNC B1 ;  /* 0x0000000000017941 */ /* 0x000fea0003800000 */
.L_x_213:
        /* <DEDUP_REMOVED lines=12> */
.L_x_216:
[----:B------:R-:W-:Y:S05]  /*a000*/  BSYNC B1 ;  /* 0x0000000000017941 */ /* 0x000fea0003800000 */
.L_x_215:
        /* <DEDUP_REMOVED lines=12> */
.L_x_218:
[----:B------:R-:W-:Y:S05]  /*a0d0*/  BSYNC B1 ;  /* 0x0000000000017941 */ /* 0x000fea0003800000 */
.L_x_217:
        /* <DEDUP_REMOVED lines=12> */
.L_x_220:
[----:B------:R-:W-:Y:S05]  /*a1a0*/  BSYNC B1 ;  /* 0x0000000000017941 */ /* 0x000fea0003800000 */
.L_x_219:
        /* <DEDUP_REMOVED lines=12> */
.L_x_222:
[----:B------:R-:W-:Y:S05]  /*a270*/  BSYNC B1 ;  /* 0x0000000000017941 */ /* 0x000fea0003800000 */
.L_x_221:
        /* <DEDUP_REMOVED lines=12> */
.L_x_224:
[----:B------:R-:W-:Y:S05]  /*a340*/  BSYNC B1 ;  /* 0x0000000000017941 */ /* 0x000fea0003800000 */
.L_x_223:
        /* <DEDUP_REMOVED lines=12> */
.L_x_226:
[----:B------:R-:W-:Y:S05]  /*a410*/  BSYNC B1 ;  /* 0x0000000000017941 */ /* 0x000fea0003800000 */
.L_x_225:
        /* <DEDUP_REMOVED lines=12> */
.L_x_228:
[----:B------:R-:W-:Y:S05]  /*a4e0*/  BSYNC B1 ;  /* 0x0000000000017941 */ /* 0x000fea0003800000 */
.L_x_227:
        /* <DEDUP_REMOVED lines=12> */
.L_x_230:
[----:B------:R-:W-:Y:S05]  /*a5b0*/  BSYNC B1 ;  /* 0x0000000000017941 */ /* 0x000fea0003800000 */
.L_x_229:
        /* <DEDUP_REMOVED lines=12> */
.L_x_232:
[----:B------:R-:W-:Y:S05]  /*a680*/  BSYNC B1 ;  /* 0x0000000000017941 */ /* 0x000fea0003800000 */
.L_x_231:
[----:B-----5:R-:W-:Y:S01]  /*a690*/  LOP3.LUT R2, R2, 0xff, RZ, 0xc0, !PT ;  /* 0x000000ff02027812 */ /* 0x020fe200078ec0ff */
[----:B------:R-:W-:Y:S01]  /*a6a0*/  BSSY B1, `(.L_x_233) ;  /* 0x000000b000017945 */ /* 0x000fe20003800000 */
[----:B------:R-:W-:Y:S02]  /*a6b0*/  ISETP.LT.OR P4, PT, R35, 0xc9, !P0 ;  /* 0x000000c92300780c */ /* 0x000fe40004781670 */
[----:B------:R-:W-:-:S05]  /*a6c0*/  F2FP.F16.E4M3.UNPACK_B R2, R2 ;  /* 0x00000002ff02723e */ /* 0x000fca00020006ff */
[----:B------:R-:W-:-:S05]  /*a6d0*/  HADD2.F32 R2, -RZ, R2.H0_H0 ;  /* 0x20000002ff027230 */ /* 0x000fca0000004100 */
[----:B0-----:R-:W-:-:S04]  /*a6e0*/  FMUL R3, R2, UR23 ;  /* 0x0000001702037c20 */ /* 0x001fc80008400000 */
[----:B------:R-:W-:Y:S01]  /*a6f0*/  FFMA R3, R0, UR22, R3 ;  /* 0x0000001600037c23 */ /* 0x000fe20008000003 */
[----:B------:R-:W-:-:S04]  /*a700*/  PRMT R0, RZ, 0x7610, R0 ;  /* 0x00007610ff007816 */ /* 0x000fc80000000000 */
[----:B------:R-:W-:-:S05]  /*a710*/  F2FP.SATFINITE.E4M3.F32.PACK_AB_MERGE_C R3, RZ, R3, RZ ;  /* 0x00000003ff03723e */ /* 0x000fca00048070ff */
[----:B------:R0:W-:Y:S01]  /*a720*/  @!P2 STG.E.U8 desc[UR20][R26.64+0xc1], R3 ;  /* 0x0000c1031a00a986 */ /* 0x0001e2000c101114 */
[----:B------:R-:W-:Y:S05]  /*a730*/  @P4 BRA `(.L_x_234) ;  /* 0x0000000000044947 */ /* 0x000fea0003800000 */
[----:B------:R0:W5:Y:S02]  /*a740*/  LDG.E.U8 R0, desc[UR20][R28.64+0xc8] ;  /* 0x0000c8141c007981 */ /* 0x000164000c1e1100 */
.L_x_234:
[----:B------:R-:W-:Y:S05]  /*a750*/  BSYNC B1 ;  /* 0x0000000000017941 */ /* 0x000fea0003800000 */
.L_x_233:
[----:B------:R-:W2:Y:S01]  /*a760*/  LDL.LU R2, [R1] ;  /* 0x0000000001027983 */ /* 0x000ea20000300800 */
[----:B-----5:R-:W-:Y:S01]  /*a770*/  LOP3.LUT R0, R0, 0xff, RZ, 0xc0, !PT ;  /* 0x000000ff00007812 */ /* 0x020fe200078ec0ff */
[----:B------:R-:W-:Y:S01]  /*a780*/  BSSY B1, `(.L_x_235) ;  /* 0x000000b000017945 */ /* 0x000fe20003800000 */
[----:B------:R-:W-:Y:S02]  /*a790*/  ISETP.LT.OR P2, PT, R35, 0xca, !P0 ;  /* 0x000000ca2300780c */ /* 0x000fe40004741670 */
[----:B------:R-:W-:-:S05]  /*a7a0*/  F2FP.F16.E4M3.UNPACK_B R0, R0 ;  /* 0x00000000ff00723e */ /* 0x000fca00020006ff */
[----:B------:R-:W-:-:S05]  /*a7b0*/  HADD2.F32 R0, -RZ, R0.H0_H0 ;  /* 0x20000000ff007230 */ /* 0x000fca0000004100 */
[----:B------:R-:W-:-:S04]  /*a7c0*/  FMUL R0, R0, UR23 ;  /* 0x0000001700007c20 */ /* 0x000fc80008400000 */
[----:B--2---:R-:W-:-:S05]  /*a7d0*/  FFMA R0, R2, UR22, R0 ;  /* 0x0000001602007c23 */ /* 0x004fca0008000000 */
[----:B0-----:R-:W-:Y:S02]  /*a7e0*/  F2FP.SATFINITE.E4M3.F32.PACK_AB_MERGE_C R3, RZ, R0, RZ ;  /* 0x00000000ff03723e */ /* 0x001fe400048070ff */
[----:B------:R-:W-:-:S03]  /*a7f0*/  PRMT R0, RZ, 0x7610, R0 ;  /* 0x00007610ff007816 */ /* 0x000fc60000000000 */
[----:B------:R0:W-:Y:S01]  /*a800*/  @!P4 STG.E.U8 desc[UR20][R24.64+0xc8], R3 ;  /* 0x0000c8031800c986 */ /* 0x0001e2000c101114 */
[----:B------:R-:W-:Y:S05]  /*a810*/  @P2 BRA `(.L_x_236) ;  /* 0x0000000000042947 */ /* 0x000fea0003800000 */
[----:B------:R2:W5:Y:S02]  /*a820*/  LDG.E.U8 R0, desc[UR20][R28.64+0xc9] ;  /* 0x0000c9141c007981 */ /* 0x000564000c1e1100 */
.L_x_236:
[----:B------:R-:W-:Y:S05]  /*a830*/  BSYNC B1 ;  /* 0x0000000000017941 */ /* 0x000fea0003800000 */
.L_x_235:
[----:B------:R-:W3:Y:S01]  /*a840*/  LDL.LU R2, [R1+0x4] ;  /* 0x0000040001027983 */ /* 0x000ee20000300800 */
[----:B-----5:R-:W-:Y:S01]  /*a850*/  LOP3.LUT R0, R0, 0xff, RZ, 0xc0, !PT ;  /* 0x000000ff00007812 */ /* 0x020fe200078ec0ff */
[----:B------:R-:W-:Y:S01]  /*a860*/  BSSY B1, `(.L_x_237) ;  /* 0x000000b000017945 */ /* 0x000fe20003800000 */
[----:B------:R-:W-:Y:S02]  /*a870*/  ISETP.LT.OR P4, PT, R35, 0xc9, !P1 ;  /* 0x000000c92300780c */ /* 0x000fe40004f81670 */
[----:B------:R-:W-:-:S05]  /*a880*/  F2FP.F16.E4M3.UNPACK_B R0, R0 ;  /* 0x00000000ff00723e */ /* 0x000fca00020006ff */
[----:B------:R-:W-:-:S05]  /*a890*/  HADD2.F32 R0, -RZ, R0.H0_H0 ;  /* 0x20000000ff007230 */ /* 0x000fca0000004100 */
[----:B------:R-:W-:-:S04]  /*a8a0*/  FMUL R0, R0, UR23 ;  /* 0x0000001700007c20 */ /* 0x000fc80008400000 */
[----:B---3--:R-:W-:-:S05]  /*a8b0*/  FFMA R0, R2, UR22, R0 ;  /* 0x0000001602007c23 */ /* 0x008fca0008000000 */
[----:B0-----:R-:W-:Y:S02]  /*a8c0*/  F2FP.SATFINITE.E4M3.F32.PACK_AB_MERGE_C R3, RZ, R0, RZ ;  /* 0x00000000ff03723e */ /* 0x001fe400048070ff */
[----:B------:R-:W-:-:S03]  /*a8d0*/  PRMT R0, RZ, 0x7610, R0 ;  /* 0x00007610ff007816 */ /* 0x000fc60000000000 */
[----:B------:R0:W-:Y:S01]  /*a8e0*/  @!P2 STG.E.U8 desc[UR20][R24.64+0xc9], R3 ;  /* 0x0000c9031800a986 */ /* 0x0001e2000c101114 */
[----:B------:R-:W-:Y:S05]  /*a8f0*/  @P4 BRA `(.L_x_238) ;  /* 0x0000000000044947 */ /* 0x000fea0003800000 */
[----:B------:R3:W5:Y:S02]  /*a900*/  LDG.E.U8 R0, desc[UR20][R30.64+0xc8] ;  /* 0x0000c8141e007981 */ /* 0x000764000c1e1100 */
.L_x_238:
[----:B------:R-:W-:Y:S05]  /*a910*/  BSYNC B1 ;  /* 0x0000000000017941 */ /* 0x000fea0003800000 */
.L_x_237:
[----:B------:R-:W2:Y:S01]  /*a920*/  LDL.LU R2, [R1+0x8] ;  /* 0x0000080001027983 */ /* 0x000ea20000300800 */
        /* <DEDUP_REMOVED lines=12> */
.L_x_240:
[----:B------:R-:W-:Y:S05]  /*a9f0*/  BSYNC B1 ;  /* 0x0000000000017941 */ /* 0x000fea0003800000 */
.L_x_239:
        /* <DEDUP_REMOVED lines=13> */
.L_x_242:
[----:B------:R-:W-:Y:S05]  /*aad0*/  BSYNC B1 ;  /* 0x0000000000017941 */ /* 0x000fea0003800000 */
.L_x_241:
        /* <DEDUP_REMOVED lines=13> */
.L_x_244:
[----:B------:R-:W-:Y:S05]  /*abb0*/  BSYNC B1 ;  /* 0x0000000000017941 */ /* 0x000fea0003800000 */
.L_x_243:
        /* <DEDUP_REMOVED lines=13> */
.L_x_246:
[----:B------:R-:W-:Y:S05]  /*ac90*/  BSYNC B1 ;  /* 0x0000000000017941 */ /* 0x000fea0003800000 */
.L_x_245:
        /* <DEDUP_REMOVED lines=13> */
.L_x_248:
[----:B------:R-:W-:Y:S05]  /*ad70*/  BSYNC B1 ;  /* 0x0000000000017941 */ /* 0x000fea0003800000 */
.L_x_247:
        /* <DEDUP_REMOVED lines=13> */
.L_x_250:
[----:B------:R-:W-:Y:S05]  /*ae50*/  BSYNC B1 ;  /* 0x0000000000017941 */ /* 0x000fea0003800000 */
.L_x_249:
        /* <DEDUP_REMOVED lines=13> */
.L_x_252:
[----:B------:R-:W-:Y:S05]  /*af30*/  BSYNC B1 ;  /* 0x0000000000017941 */ /* 0x000fea0003800000 */
.L_x_251:
        /* <DEDUP_REMOVED lines=13> */
.L_x_254:
[----:B------:R-:W-:Y:S05]  /*b010*/  BSYNC B1 ;  /* 0x0000000000017941 */ /* 0x000fea0003800000 */
.L_x_253:
        /* <DEDUP_REMOVED lines=13> */
.L_x_256:
[----:B------:R-:W-:Y:S05]  /*b0f0*/  BSYNC B1 ;  /* 0x0000000000017941 */ /* 0x000fea0003800000 */
.L_x_255:
        /* <DEDUP_REMOVED lines=13> */
.L_x_258:
[----:B------:R-:W-:Y:S05]  /*b1d0*/  BSYNC B1 ;  /* 0x0000000000017941 */ /* 0x000fea0003800000 */
.L_x_257:
        /* <DEDUP_REMOVED lines=13> */
.L_x_260:
[----:B------:R-:W-:Y:S05]  /*b2b0*/  BSYNC B1 ;  /* 0x0000000000017941 */ /* 0x000fea0003800000 */
.L_x_259:
        /* <DEDUP_REMOVED lines=13> */
.L_x_262:
[----:B------:R-:W-:Y:S05]  /*b390*/  BSYNC B1 ;  /* 0x0000000000017941 */ /* 0x000fea0003800000 */
.L_x_261:
        /* <DEDUP_REMOVED lines=13> */
.L_x_264:
[----:B------:R-:W-:Y:S05]  /*b470*/  BSYNC B1 ;  /* 0x0000000000017941 */ /* 0x000fea0003800000 */
.L_x_263:
        /* <DEDUP_REMOVED lines=13> */
.L_x_266:
[----:B------:R-:W-:Y:S05]  /*b550*/  BSYNC B1 ;  /* 0x0000000000017941 */ /* 0x000fea0003800000 */
.L_x_265:
        /* <DEDUP_REMOVED lines=13> */
.L_x_268:
[----:B------:R-:W-:Y:S05]  /*b630*/  BSYNC B1 ;  /* 0x0000000000017941 */ /* 0x000fea0003800000 */
.L_x_267:
        /* <DEDUP_REMOVED lines=13> */
.L_x_270:
[----:B------:R-:W-:Y:S05]  /*b710*/  BSYNC B1 ;  /* 0x0000000000017941 */ /* 0x000fea0003800000 */
.L_x_269:
        /* <DEDUP_REMOVED lines=13> */
.L_x_272:
[----:B------:R-:W-:Y:S05]  /*b7f0*/  BSYNC B1 ;  /* 0x0000000000017941 */ /* 0x000fea0003800000 */
.L_x_271:
        /* <DEDUP_REMOVED lines=13> */
.L_x_274:
[----:B------:R-:W-:Y:S05]  /*b8d0*/  BSYNC B1 ;  /* 0x0000000000017941 */ /* 0x000fea0003800000 */
.L_x_273:
        /* <DEDUP_REMOVED lines=13> */
.L_x_276:
[----:B------:R-:W-:Y:S05]  /*b9b0*/  BSYNC B1 ;  /* 0x0000000000017941 */ /* 0x000fea0003800000 */
.L_x_275:
        /* <DEDUP_REMOVED lines=13> */
.L_x_278:
[----:B------:R-:W-:Y:S05]  /*ba90*/  BSYNC B1 ;  /* 0x0000000000017941 */ /* 0x000fea0003800000 */
.L_x_277:
        /* <DEDUP_REMOVED lines=13> */
.L_x_280:
[----:B------:R-:W-:Y:S05]  /*bb70*/  BSYNC B1 ;  /* 0x0000000000017941 */ /* 0x000fea0003800000 */
.L_x_279:
        /* <DEDUP_REMOVED lines=13> */
.L_x_282:
[----:B------:R-:W-:Y:S05]  /*bc50*/  BSYNC B1 ;  /* 0x0000000000017941 */ /* 0x000fea0003800000 */
.L_x_281:
        /* <DEDUP_REMOVED lines=13> */
.L_x_284:
[----:B------:R-:W-:Y:S05]  /*bd30*/  BSYNC B1 ;  /* 0x0000000000017941 */ /* 0x000fea0003800000 */
.L_x_283:
        /* <DEDUP_REMOVED lines=13> */
.L_x_286:
[----:B------:R-:W-:Y:S05]  /*be10*/  BSYNC B1 ;  /* 0x0000000000017941 */ /* 0x000fea0003800000 */
.L_x_285:
        /* <DEDUP_REMOVED lines=13> */
.L_x_288:
[----:B------:R-:W-:Y:S05]  /*bef0*/  BSYNC B1 ;  /* 0x0000000000017941 */ /* 0x000fea0003800000 */
.L_x_287:
[----:B------:R-:W-:Y:S05]  /*bf00*/  @P1 BRA `(.L_x_289) ;  /* 0x00000020009c1947 */ /* 0x000fea0003800000 */
[----:B------:R-:W2:Y:S01]  /*bf10*/  LDL.LU R2, [R1+0x6c] ;  /* 0x00006c0001027983 */ /* 0x000ea20000300800 */
[----:B-----5:R-:W-:-:S04]  /*bf20*/  LOP3.LUT R0, R0, 0xff, RZ, 0xc0, !PT ;  /* 0x000000ff00007812 */ /* 0x020fc800078ec0ff */
[----:B------:R-:W-:-:S05]  /*bf30*/  F2FP.F16.E4M3.UNPACK_B R0, R0 ;  /* 0x00000000ff00723e */ /* 0x000fca00020006ff */
[----:B------:R-:W-:-:S05]  /*bf40*/  HADD2.F32 R0, -RZ, R0.H0_H0 ;  /* 0x20000000ff007230 */ /* 0x000fca0000004100 */
[----:B------:R-:W-:-:S04]  /*bf50*/  FMUL R0, R0, UR23 ;  /* 0x0000001700007c20 */ /* 0x000fc80008400000 */
[----:B--2---:R-:W-:-:S05]  /*bf60*/  FFMA R0, R2, UR22, R0 ;  /* 0x0000001602007c23 */ /* 0x004fca0008000000 */
[----:B0-----:R-:W-:-:S05]  /*bf70*/  F2FP.SATFINITE.E4M3.F32.PACK_AB_MERGE_C R3, RZ, R0, RZ ;  /* 0x00000000ff03723e */ /* 0x001fca00048070ff */
[----:B------:R0:W-:Y:S01]  /*bf80*/  STG.E.U8 desc[UR20][R26.64+0xf9], R3 ;  /* 0x0000f9031a007986 */ /* 0x0001e2000c101114 */
[----:B------:R-:W-:Y:S05]  /*bf90*/  BRA `(.L_x_289) ;  /* 0x0000002000787947 */ /* 0x000fea0003800000 */
.L_x_32:
[----:B------:R-:W-:Y:S01]  /*bfa0*/  ISETP.GE.AND P1, PT, R38, 0x1, PT ;  /* 0x000000012600780c */ /* 0x000fe20003f26270 */
[----:B------:R-:W-:Y:S01]  /*bfb0*/  FMUL R228, R228, UR22 ;  /* 0x00000016e4e47c20 */ /* 0x000fe20008400000 */
[----:B------:R-:W-:Y:S01]  /*bfc0*/  FMUL R227, R227, UR22 ;  /* 0x00000016e3e37c20 */ /* 0x000fe20008400000 */
[----:B------:R-:W-:Y:S01]  /*bfd0*/  ISETP.GE.AND P0, PT, R38, 0x9, PT ;  /* 0x000000092600780c */ /* 0x000fe20003f06270 */
[----:B------:R-:W-:Y:S01]  /*bfe0*/  FMUL R226, R226, UR22 ;  /* 0x00000016e2e27c20 */ /* 0x000fe20008400000 */
[C---:B------:R-:W-:Y:S02]  /*bff0*/  ISETP.LT.OR P4, PT, R35.reuse, 0x1, !P1 ;  /* 0x000000012300780c */ /* 0x040fe40004f81670 */
[----:B------:R-:W-:Y:S02]  /*c000*/  ISETP.LT.OR P5, PT, R35, 0x2, !P1 ;  /* 0x000000022300780c */ /* 0x000fe40004fa1670 */
[----:B------:R-:W-:Y:S02]  /*c010*/  F2FP.SATFINITE.E4M3.F32.PACK_AB_MERGE_C R29, RZ, R228, RZ ;  /* 0x000000e4ff1d723e */ /* 0x000fe400048070ff */
[----:B------:R-:W-:-:S02]  /*c020*/  F2FP.SATFINITE.E4M3.F32.PACK_AB_MERGE_C R227, RZ, R227, RZ ;  /* 0x000000e3ffe3723e */ /* 0x000fc400048070ff */
[----:B------:R-:W-:Y:S01]  /*c030*/  ISETP.LT.OR P2, PT, R35, 0x1, !P0 ;  /* 0x000000012300780c */ /* 0x000fe20004741670 */
[----:B------:R-:W-:-:S04]  /*c040*/  FMUL R225, R225, UR22 ;  /* 0x00000016e1e17c20 */ /* 0x000fc80008400000 */
[----:B------:R0:W-:Y:S01]  /*c050*/  @!P4 STG.E.U8 desc[UR20][R24.64], R29 ;  /* 0x0000001d1800c986 */ /* 0x0001e2000c101114 */
[----:B------:R-:W-:-:S03]  /*c060*/  ISETP.LT.OR P4, PT, R35, 0x2, !P0 ;  /* 0x000000022300780c */ /* 0x000fc60004781670 */
[----:B------:R1:W-:Y:S01]  /*c070*/  @!P5 STG.E.U8 desc[UR20][R24.64+0x1], R227 ;  /* 0x000001e31800d986 */ /* 0x0003e2000c101114 */
[C---:B------:R-:W-:Y:S01]  /*c080*/  ISETP.LT.OR P5, PT, R35.reuse, 0x9, !P1 ;  /* 0x000000092300780c */ /* 0x040fe20004fa1670 */
[----:B------:R-:W-:Y:S01]  /*c090*/  FMUL R224, R224, UR22 ;  /* 0x00000016e0e07c20 */ /* 0x000fe20008400000 */
[----:B------:R-:W-:Y:S01]  /*c0a0*/  ISETP.LT.OR P6, PT, R35, 0xa, !P1 ;  /* 0x0000000a2300780c */ /* 0x000fe20004fc1670 */
[----:B------:R-:W-:Y:S01]  /*c0b0*/  FMUL R223, R223, UR22 ;  /* 0x00000016dfdf7c20 */ /* 0x000fe20008400000 */
[----:B------:R-:W-:Y:S02]  /*c0c0*/  F2FP.SATFINITE.E4M3.F32.PACK_AB_MERGE_C R31, RZ, R226, RZ ;  /* 0x000000e2ff1f723e */ /* 0x000fe400048070ff */
[----:B------:R-:W-:Y:S02]  /*c0d0*/  F2FP.SATFINITE.E4M3.F32.PACK_AB_MERGE_C R225, RZ, R225, RZ ;  /* 0x000000e1ffe1723e */ /* 0x000fe400048070ff */
[----:B0-----:R-:W-:Y:S01]  /*c0e0*/  F2FP.SATFINITE.E4M3.F32.PACK_AB_MERGE_C R29, RZ, R224, RZ ;  /* 0x000000e0ff1d723e */ /* 0x001fe200048070ff */
[----:B------:R-:W-:Y:S01]  /*c0f0*/  @!P2 STG.E.U8 desc[UR20][R26.64], R31 ;  /* 0x0000001f1a00a986 */ /* 0x000fe2000c101114 */
[----:B------:R-:W-:-:S02]  /*c100*/  F2FP.SATFINITE.E4M3.F32.PACK_AB_MERGE_C R223, RZ, R223, RZ ;  /* 0x000000dfffdf723e */ /* 0x000fc400048070ff */
[C---:B------:R-:W-:Y:S01]  /*c110*/  ISETP.LT.OR P2, PT, R35.reuse, 0x9, !P0 ;  /* 0x000000092300780c */ /* 0x040fe20004741670 */
[----:B------:R-:W-:Y:S01]  /*c120*/  @!P4 STG.E.U8 desc[UR20][R26.64+0x1], R225 ;  /* 0x000001e11a00c986 */ /* 0x000fe2000c101114 */
[----:B------:R-:W-:-:S03]  /*c130*/  ISETP.LT.OR P4, PT, R35, 0xa, !P0 ;  /* 0x0000000a2300780c */ /* 0x000fc60004781670 */
[----:B------:R0:W-:Y:S01]  /*c140*/  @!P5 STG.E.U8 desc[UR20][R24.64+0x8], R29 ;  /* 0x0000081d1800d986 */ /* 0x0001e2000c101114 */
[----:B------:R-:W-:Y:S01]  /*c150*/  ISETP.LT.OR P5, PT, R35, 0x11, !P1 ;  /* 0x000000112300780c */ /* 0x000fe20004fa1670 */
[----:B------:R-:W-:Y:S01]  /*c160*/  FMUL R222, R222, UR22 ;  /* 0x00000016dede7c20 */ /* 0x000fe20008400000 */
[----:B------:R-:W-:Y:S01]  /*c170*/  FMUL R221, R221, UR22 ;  /* 0x00000016dddd7c20 */ /* 0x000fe20008400000 */
[----:B------:R-:W-:Y:S01]  /*c180*/  FMUL R220, R220, UR22 ;  /* 0x00000016dcdc7c20 */ /* 0x000fe20008400000 */
[----:B------:R-:W-:Y:S01]  /*c190*/  @!P6 STG.E.U8 desc[UR20][R24.64+0x9], R223 ;  /* 0x000009df1800e986 */ /* 0x000fe2000c101114 */
[----:B------:R-:W-:Y:S01]  /*c1a0*/  ISETP.LT.OR P6, PT, R35, 0x12, !P1 ;  /* 0x000000122300780c */ /* 0x000fe20004fc1670 */
[----:B------:R-:W-:Y:S01]  /*c1b0*/  FMUL R219, R219, UR22 ;  /* 0x00000016dbdb7c20 */ /* 0x000fe20008400000 */
[----:B------:R-:W-:Y:S01]  /*c1c0*/  F2FP.SATFINITE.E4M3.F32.PACK_AB_MERGE_C R33, RZ, R222, RZ ;  /* 0x000000deff21723e */ /* 0x000fe200048070ff */
[----:B-1----:R-:W2:Y:S01]  /*c1d0*/  LDL.LU R227, [R1+0x8] ;  /* 0x0000080001e37983 */ /* 0x002ea20000300800 */
[----:B------:R-:W-:-:S02]  /*c1e0*/  F2FP.SATFINITE.E4M3.F32.PACK_AB_MERGE_C R221, RZ, R221, RZ ;  /* 0x000000ddffdd723e */ /* 0x000fc400048070ff */
[----:B0-----:R-:W-:Y:S01]  /*c1f0*/  F2FP.SATFINITE.E4M3.F32.PACK_AB_MERGE_C R29, RZ, R220, RZ ;  /* 0x000000dcff1d723e */ /* 0x001fe200048070ff */
[----:B------:R-:W3:Y:S04]  /*c200*/  LDL.LU R226, [R1+0x4] ;  /* 0x0000040001e27983 */ /* 0x000ee80000300800 */
[----:B------:R-:W4:Y:S01]  /*c210*/  LDL.LU R224, [R1] ;  /* 0x0000000001e07983 */ /* 0x000f220000300800 */
[----:B------:R-:W-:-:S03]  /*c220*/  F2FP.SATFINITE.E4M3.F32.PACK_AB_MERGE_C R219, RZ, R219, RZ ;  /* 0x000000dbffdb723e */ /* 0x000fc600048070ff */
[----:B------:R-:W-:Y:S01]  /*c230*/  @!P2 STG.E.U8 desc[UR20][R26.64+0x8], R33 ;  /* 0x000008211a00a986 */ /* 0x000fe2000c101114 */
[----:B------:R-:W-:-:S03]  /*c240*/  ISETP.LT.OR P2, PT, R35, 0x11, !P0 ;  /* 0x000000112300780c */ /* 0x000fc60004741670 */
        /* <DEDUP_REMOVED lines=11> */
[----:B------:R-:W-:Y:S01]  /*c300*/  FMUL R214, R214, UR22 ;  /* 0x00000016d6d67c20 */ /* 0x000fe20008400000 */
[----:B------:R-:W-:Y:S01]  /*c310*/  F2FP.SATFINITE.E4M3.F32.PACK_AB_MERGE_C R217, RZ, R217, RZ ;  /* 0x000000d9ffd9723e */ /* 0x000fe200048070ff */
[----:B------:R-:W-:Y:S01]  /*c320*/  FMUL R213, R213, UR22 ;  /* 0x00000016d5d57c20 */ /* 0x000fe20008400000 */
[----:B0-----:R-:W-:Y:S01]  /*c330*/  F2FP.SATFINITE.E4M3.F32.PACK_AB_MERGE_C R29, RZ, R216, RZ ;  /* 0x000000d8ff1d723e */ /* 0x001fe200048070ff */
[----:B------:R-:W-:Y:S01]  /*c340*/  @!P2 STG.E.U8 desc[UR20][R26.64+0x10], R31 ;  /* 0x0000101f1a00a986 */ /* 0x000fe2000c101114 */
[----:B------:R-:W-:-:S02]  /*c350*/  F2FP.SATFINITE.E4M3.F32.PACK_AB_MERGE_C R215, RZ, R215, RZ ;  /* 0x000000d7ffd7723e */ /* 0x000fc400048070ff */
[C---:B------:R-:W-:Y:S01]  /*c360*/  ISETP.LT.OR P2, PT, R35.reuse, 0x19, !P0 ;  /* 0x000000192300780c */ /* 0x040fe20004741670 */
[----:B------:R-:W-:Y:S01]  /*c370*/  @!P4 STG.E.U8 desc[UR20][R26.64+0x11], R217 ;  /* 0x000011d91a00c986 */ /* 0x000fe2000c101114 */
[----:B------:R-:W-:-:S03]  /*c380*/  ISETP.LT.OR P4, PT, R35, 0x1a, !P0 ;  /* 0x0000001a2300780c */ /* 0x000fc60004781670 */
[----:B------:R0:W-:Y:S01]  /*c390*/  @!P5 STG.E.U8 desc[UR20][R24.64+0x18], R29 ;  /* 0x0000181d1800d986 */ /* 0x0001e2000c101114 */
[C---:B------:R-:W-:Y:S01]  /*c3a0*/  ISETP.LT.OR P5, PT, R35.reuse, 0x21, !P1 ;  /* 0x000000212300780c */ /* 0x040fe20004fa1670 */
[----:B------:R-:W-:Y:S02]  /*c3b0*/  FMUL R212, R212, UR22 ;  /* 0x00000016d4d47c20 */ /* 0x000fe40008400000 */
[----:B------:R-:W-:Y:S01]  /*c3c0*/  @!P6 STG.E.U8 desc[UR20][R24.64+0x19], R215 ;  /* 0x000019d71800e986 */ /* 0x000fe2000c101114 */
[----:B------:R-:W-:Y:S01]  /*c3d0*/  ISETP.LT.OR P6, PT, R35, 0x22, !P1 ;  /* 0x000000222300780c */ /* 0x000fe20004fc1670 */
[----:B------:R-:W-:Y:S01]  /*c3e0*/  FMUL R211, R211, UR22 ;  /* 0x00000016d3d37c20 */ /* 0x000fe20008400000 */
[----:B------:R-:W-:Y:S01]  /*c3f0*/  F2FP.SATFINITE.E4M3.F32.PACK_AB_MERGE_C R33, RZ, R214, RZ ;  /* 0x000000d6ff21723e */ /* 0x000fe200048070ff */
[----:B------:R-:W-:Y:S01]  /*c400*/  FMUL R210, R210, UR22 ;  /* 0x00000016d2d27c20 */ /* 0x000fe20008400000 */
[----:B------:R-:W-:Y:S01]  /*c410*/  F2FP.SATFINITE.E4M3.F32.PACK_AB_MERGE_C R213, RZ, R213, RZ ;  /* 0x000000d5ffd5723e */ /* 0x000fe200048070ff */
[----:B------:R-:W-:Y:S01]  /*c420*/  FMUL R209, R209, UR22 ;  /* 0x00000016d1d17c20 */ /* 0x000fe20008400000 */
        /* <DEDUP_REMOVED lines=8> */
[----:B------:R-:W-:-:S03]  /*c4b0*/  ISETP.LT.OR P5, PT, R35, 0x29, !P1 ;  /* 0x000000292300780c */ /* 0x000fc60004fa1670 */
        /* <DEDUP_REMOVED lines=240> */
[----:B------:R1:W-:Y:S01]  /*d3c0*/  @!P6 STG.E.U8 desc[UR20][R24.64+0x99], R23 ;  /* 0x000099171800e986 */ /* 0x0003e2000c101114 */
        /* <DEDUP_REMOVED lines=11> */
[----:B------:R0:W-:Y:S01]  /*d480*/  @!P4 STG.E.U8 desc[UR20][R26.64+0x99], R21 ;  /* 0x000099151a00c986 */ /* 0x0001e2000c101114 */
[----:B------:R-:W-:-:S03]  /*d490*/  ISETP.LT.OR P4, PT, R35, 0xa2, !P0 ;  /* 0x000000a22300780c */ /* 0x000fc60004781670 */
[----:B------:R-:W-:Y:S01]  /*d4a0*/  @!P5 STG.E.U8 desc[UR20][R24.64+0xa0], R29 ;  /* 0x0000a01d1800d986 */ /* 0x000fe2000c101114 */
[----:B------:R-:W-:-:S03]  /*d4b0*/  ISETP.LT.OR P5, PT, R35, 0xa9, !P1 ;  /* 0x000000a92300780c */ /* 0x000fc60004fa1670 */
[----:B------:R2:W-:Y:S01]  /*d4c0*/  @!P6 STG.E.U8 desc[UR20][R24.64+0xa1], R19 ;  /* 0x0000a1131800e986 */ /* 0x0005e2000c101114 */
[----:B------:R-:W-:Y:S01]  /*d4d0*/  ISETP.LT.OR P6, PT, R35, 0xaa, !P1 ;  /* 0x000000aa2300780c */ /* 0x000fe20004fc1670 */
[----:B------:R-:W-:Y:S01]  /*d4e0*/  FMUL R15, R15, UR22 ;  /* 0x000000160f0f7c20 */ /* 0x000fe20008400000 */
[----:B-1----:R-:W-:Y:S01]  /*d4f0*/  F2FP.SATFINITE.E4M3.F32.PACK_AB_MERGE_C R23, RZ, R18, RZ ;  /* 0x00000012ff17723e */ /* 0x002fe200048070ff */
[----:B------:R-:W-:Y:S01]  /*d500*/  FMUL R14, R14, UR22 ;  /* 0x000000160e0e7c20 */ /* 0x000fe20008400000 */
[----:B------:R-:W-:Y:S01]  /*d510*/  F2FP.SATFINITE.E4M3.F32.PACK_AB_MERGE_C R17, RZ, R17, RZ ;  /* 0x00000011ff11723e */ /* 0x000fe200048070ff */
[----:B------:R-:W-:Y:S01]  /*d520*/  FMUL R13, R13, UR22 ;  /* 0x000000160d0d7c20 */ /* 0x000fe20008400000 */
[----:B0-----:R-:W-:Y:S01]  /*d530*/  F2FP.SATFINITE.E4M3.F32.PACK_AB_MERGE_C R21, RZ, R16, RZ ;  /* 0x00000010ff15723e */ /* 0x001fe200048070ff */
[----:B------:R-:W-:Y:S01]  /*d540*/  @!P2 STG.E.U8 desc[UR20][R26.64+0xa0], R23 ;  /* 0x0000a0171a00a986 */ /* 0x000fe2000c101114 */
[----:B------:R-:W-:Y:S02]  /*d550*/  F2FP.SATFINITE.E4M3.F32.PACK_AB_MERGE_C R15, RZ, R15, RZ ;  /* 0x0000000fff0f723e */ /* 0x000fe400048070ff */
[C---:B------:R-:W-:Y:S01]  /*d560*/  ISETP.LT.OR P2, PT, R35.reuse, 0xa9, !P0 ;  /* 0x000000a92300780c */ /* 0x040fe20004741670 */
[----:B------:R-:W-:Y:S01]  /*d570*/  @!P4 STG.E.U8 desc[UR20][R26.64+0xa1], R17 ;  /* 0x0000a1111a00c986 */ /* 0x000fe2000c101114 */
[----:B------:R-:W-:-:S03]  /*d580*/  ISETP.LT.OR P4, PT, R35, 0xaa, !P0 ;  /* 0x000000aa2300780c */ /* 0x000fc60004781670 */
[----:B------:R-:W-:Y:S01]  /*d590*/  @!P5 STG.E.U8 desc[UR20][R24.64+0xa8], R21 ;  /* 0x0000a8151800d986 */ /* 0x000fe2000c101114 */
[C---:B------:R-:W-:Y:S01]  /*d5a0*/  ISETP.LT.OR P5, PT, R35.reuse, 0xb1, !P1 ;  /* 0x000000b12300780c */ /* 0x040fe20004fa1670 */
[----:B------:R-:W-:Y:S02]  /*d5b0*/  FMUL R12, R12, UR22 ;  /* 0x000000160c0c7c20 */ /* 0x000fe40008400000 */
[----:B------:R0:W-:Y:S01]  /*d5c0*/  @!P6 STG.E.U8 desc[UR20][R24.64+0xa9], R15 ;  /* 0x0000a90f1800e986 */ /* 0x0001e2000c101114 */
[----:B------:R-:W-:Y:S01]  /*d5d0*/  ISETP.LT.OR P6, PT, R35, 0xb2, !P1 ;  /* 0x000000b22300780c */ /* 0x000fe20004fc1670 */
[----:B------:R-:W-:Y:S01]  /*d5e0*/  FMUL R11, R11, UR22 ;  /* 0x000000160b0b7c20 */ /* 0x000fe20008400000 */
[----:B--2---:R-:W-:Y:S01]  /*d5f0*/  F2FP.SATFINITE.E4M3.F32.PACK_AB_MERGE_C R19, RZ, R14, RZ ;  /* 0x0000000eff13723e */ /* 0x004fe200048070ff */
[----:B------:R-:W2:Y:S01]  /*d600*/  LDL.LU R223, [R1+0x18] ;  /* 0x0000180001df7983 */ /* 0x000ea20000300800 */
[----:B------:R-:W-:Y:S02]  /*d610*/  F2FP.SATFINITE.E4M3.F32.PACK_AB_MERGE_C R13, RZ, R13, RZ ;  /* 0x0000000dff0d723e */ /* 0x000fe400048070ff */
[----:B------:R-:W-:Y:S01]  /*d620*/  F2FP.SATFINITE.E4M3.F32.PACK_AB_MERGE_C R11, RZ, R11, RZ ;  /* 0x0000000bff0b723e */ /* 0x000fe200048070ff */
[----:B------:R-:W-:Y:S01]  /*d630*/  @!P2 STG.E.U8 desc[UR20][R26.64+0xa8], R19 ;  /* 0x0000a8131a00a986 */ /* 0x000fe2000c101114 */
[----:B0-----:R-:W-:-:S03]  /*d640*/  F2FP.SATFINITE.E4M3.F32.PACK_AB_MERGE_C R15, RZ, R12, RZ ;  /* 0x0000000cff0f723e */ /* 0x001fc600048070ff */
[----:B------:R0:W-:Y:S01]  /*d650*/  @!P4 STG.E.U8 desc[UR20][R26.64+0xa9], R13 ;  /* 0x0000a90d1a00c986 */ /* 0x0001e2000c101114 */
[C---:B------:R-:W-:Y:S02]  /*d660*/  ISETP.LT.OR P2, PT, R35.reuse, 0xb1, !P0 ;  /* 0x000000b12300780c */ /* 0x040fe40004741670 */
[C---:B------:R-:W-:Y:S01]  /*d670*/  ISETP.LT.OR P4, PT, R35.reuse, 0xb2, !P0 ;  /* 0x000000b22300780c */ /* 0x040fe20004781670 */
[----:B------:R-:W-:Y:S01]  /*d680*/  @!P5 STG.E.U8 desc[UR20][R24.64+0xb0], R15 ;  /* 0x0000b00f1800d986 */ /* 0x000fe2000c101114 */
[----:B------:R-:W-:Y:S01]  /*d690*/  ISETP.LT.OR P5, PT, R35, 0xb9, !P1 ;  /* 0x000000b92300780c */ /* 0x000fe20004fa1670 */
[----:B------:R-:W-:Y:S01]  /*d6a0*/  FMUL R10, R10, UR22 ;  /* 0x000000160a0a7c20 */ /* 0x000fe20008400000 */
[----:B------:R-:W-:Y:S01]  /*d6b0*/  FMUL R9, R9, UR22 ;  /* 0x0000001609097c20 */ /* 0x000fe20008400000 */
[----:B------:R-:W2:Y:S01]  /*d6c0*/  LDL.LU R222, [R1+0x14] ;  /* 0x0000140001de7983 */ /* 0x000ea20000300800 */
[----:B------:R-:W-:-:S03]  /*d6d0*/  FMUL R8, R8, UR22 ;  /* 0x0000001608087c20 */ /* 0x000fc60008400000 */
[----:B------:R-:W2:Y:S01]  /*d6e0*/  LDL.LU R220, [R1+0x10] ;  /* 0x0000100001dc7983 */ /* 0x000ea20000300800 */
[----:B------:R-:W-:-:S03]  /*d6f0*/  F2FP.SATFINITE.E4M3.F32.PACK_AB_MERGE_C R17, RZ, R10, RZ ;  /* 0x0000000aff11723e */ /* 0x000fc600048070ff */
[----:B------:R-:W2:Y:S01]  /*d700*/  LDL.LU R221, [R1+0xc] ;  /* 0x00000c0001dd7983 */ /* 0x000ea20000300800 */
[----:B------:R-:W-:Y:S01]  /*d710*/  F2FP.SATFINITE.E4M3.F32.PACK_AB_MERGE_C R9, RZ, R9, RZ ;  /* 0x00000009ff09723e */ /* 0x000fe200048070ff */
[----:B------:R-:W-:Y:S01]  /*d720*/  FMUL R7, R7, UR22 ;  /* 0x0000001607077c20 */ /* 0x000fe20008400000 */
[----:B0-----:R-:W-:Y:S01]  /*d730*/  F2FP.SATFINITE.E4M3.F32.PACK_AB_MERGE_C R13, RZ, R8, RZ ;  /* 0x00000008ff0d723e */ /* 0x001fe200048070ff */
[----:B------:R0:W-:Y:S01]  /*d740*/  @!P6 STG.E.U8 desc[UR20][R24.64+0xb1], R11 ;  /* 0x0000b10b1800e986 */ /* 0x0001e2000c101114 */
[----:B------:R-:W-:Y:S01]  /*d750*/  ISETP.LT.OR P6, PT, R35, 0xba, !P1 ;  /* 0x000000ba2300780c */ /* 0x000fe20004fc1670 */
[----:B-----5:R-:W-:Y:S01]  /*d760*/  FMUL R2, R2, UR22 ;  /* 0x0000001602027c20 */ /* 0x020fe20008400000 */
[----:B------:R-:W-:Y:S01]  /*d770*/  F2FP.SATFINITE.E4M3.F32.PACK_AB_MERGE_C R7, RZ, R7, RZ ;  /* 0x00000007ff07723e */ /* 0x000fe200048070ff */
[----:B------:R-:W-:Y:S01]  /*d780*/  @!P2 STG.E.U8 desc[UR20][R26.64+0xb0], R17 ;  /* 0x0000b0111a00a986 */ /* 0x000fe2000c101114 */
[----:B------:R-:W-:Y:S01]  /*d790*/  FMUL R3, R3, UR22 ;  /* 0x0000001603037c20 */ /* 0x000fe20008400000 */
[----:B------:R-:W-:Y:S01]  /*d7a0*/  FMUL R4, R4, UR22 ;  /* 0x0000001604047c20 */ /* 0x000fe20008400000 */
[C---:B------:R-:W-:Y:S01]  /*d7b0*/  ISETP.LT.OR P2, PT, R35.reuse, 0xb9, !P0 ;  /* 0x000000b92300780c */ /* 0x040fe20004741670 */
[----:B------:R1:W-:Y:S01]  /*d7c0*/  @!P4 STG.E.U8 desc[UR20][R26.64+0xb1], R9 ;  /* 0x0000b1091a00c986 */ /* 0x0003e2000c101114 */
[----:B------:R-:W-:Y:S01]  /*d7d0*/  ISETP.LT.OR P4, PT, R35, 0xba, !P0 ;  /* 0x000000ba2300780c */ /* 0x000fe20004781670 */
[----:B------:R-:W-:Y:S01]  /*d7e0*/  FMUL R6, R6, UR22 ;  /* 0x0000001606067c20 */ /* 0x000fe20008400000 */
[----:B------:R-:W-:Y:S01]  /*d7f0*/  FMUL R5, R5, UR22 ;  /* 0x0000001605057c20 */ /* 0x000fe20008400000 */
[----:B------:R3:W-:Y:S01]  /*d800*/  @!P5 STG.E.U8 desc[UR20][R24.64+0xb8], R13 ;  /* 0x0000b80d1800d986 */ /* 0x0007e2000c101114 */
[----:B------:R-:W-:Y:S01]  /*d810*/  ISETP.LT.OR P5, PT, R35, 0xc1, !P1 ;  /* 0x000000c12300780c */ /* 0x000fe20004fa1670 */
[----:B------:R-:W-:Y:S01]  /*d820*/  FMUL R0, R0, UR22 ;  /* 0x0000001600007c20 */ /* 0x000fe20008400000 */
[----:B0-----:R-:W-:Y:S01]  /*d830*/  F2FP.SATFINITE.E4M3.F32.PACK_AB_MERGE_C R11, RZ, R6, RZ ;  /* 0x00000006ff0b723e */ /* 0x001fe200048070ff */
[----:B------:R-:W2:Y:S01]  /*d840*/  LDL.LU R225, [R1+0x1c] ;  /* 0x00001c0001e17983 */ /* 0x000ea20000300800 */
[----:B------:R-:W-:-:S03]  /*d850*/  F2FP.SATFINITE.E4M3.F32.PACK_AB_MERGE_C R5, RZ, R5, RZ ;  /* 0x00000005ff05723e */ /* 0x000fc600048070ff */
[----:B------:R0:W-:Y:S01]  /*d860*/  @!P6 STG.E.U8 desc[UR20][R24.64+0xb9], R7 ;  /* 0x0000b9071800e986 */ /* 0x0001e2000c101114 */
[----:B-1----:R-:W-:Y:S01]  /*d870*/  F2FP.SATFINITE.E4M3.F32.PACK_AB_MERGE_C R9, RZ, R4, RZ ;  /* 0x00000004ff09723e */ /* 0x002fe200048070ff */
[----:B------:R-:W-:Y:S01]  /*d880*/  FMUL R4, R227, UR22 ;  /* 0x00000016e3047c20 */ /* 0x000fe20008400000 */
[C---:B------:R-:W-:Y:S01]  /*d890*/  ISETP.LT.OR P6, PT, R35.reuse, 0xc2, !P1 ;  /* 0x000000c22300780c */ /* 0x040fe20004fc1670 */
[----:B------:R-:W-:Y:S01]  /*d8a0*/  @!P2 STG.E.U8 desc[UR20][R26.64+0xb8], R11 ;  /* 0x0000b80b1a00a986 */ /* 0x000fe2000c101114 */
[----:B---3--:R-:W-:Y:S01]  /*d8b0*/  F2FP.SATFINITE.E4M3.F32.PACK_AB_MERGE_C R13, RZ, R2, RZ ;  /* 0x00000002ff0d723e */ /* 0x008fe200048070ff */
[----:B----4-:R-:W-:Y:S01]  /*d8c0*/  FMUL R2, R224, UR22 ;  /* 0x00000016e0027c20 */ /* 0x010fe20008400000 */
[----:B------:R-:W-:Y:S01]  /*d8d0*/  ISETP.LT.OR P2, PT, R35, 0xc1, !P0 ;  /* 0x000000c12300780c */ /* 0x000fe20004741670 */
[----:B------:R-:W3:Y:S01]  /*d8e0*/  LDL.LU R224, [R1+0x20] ;  /* 0x0000200001e07983 */ /* 0x000ee20000300800 */
[----:B0-----:R-:W-:Y:S01]  /*d8f0*/  F2FP.SATFINITE.E4M3.F32.PACK_AB_MERGE_C R7, RZ, R3, RZ ;  /* 0x00000003ff07723e */ /* 0x001fe200048070ff */
[----:B------:R-:W-:-:S02]  /*d900*/  FMUL R3, R226, UR22 ;  /* 0x00000016e2037c20 */ /* 0x000fc40008400000 */
[----:B------:R0:W-:Y:S01]  /*d910*/  @!P4 STG.E.U8 desc[UR20][R26.64+0xb9], R5 ;  /* 0x0000b9051a00c986 */ /* 0x0001e2000c101114 */
[----:B------:R-:W-:-:S03]  /*d920*/  ISETP.LT.OR P4, PT, R35, 0xc2, !P0 ;  /* 0x000000c22300780c */ /* 0x000fc60004781670 */
[----:B------:R-:W4:Y:S04]  /*d930*/  LDL.LU R226, [R1+0x24] ;  /* 0x0000240001e27983 */ /* 0x000f280000300800 */
[----:B------:R-:W4:Y:S04]  /*d940*/  LDL.LU R227, [R1+0x28] ;  /* 0x0000280001e37983 */ /* 0x000f280000300800 */
[----:B------:R-:W-:Y:S01]  /*d950*/  @!P5 STG.E.U8 desc[UR20][R24.64+0xc0], R9 ;  /* 0x0000c0091800d986 */ /* 0x000fe2000c101114 */
[C---:B------:R-:W-:Y:S02]  /*d960*/  ISETP.LT.OR P5, PT, R35.reuse, 0xc9, !P1 ;  /* 0x000000c92300780c */ /* 0x040fe40004fa1670 */
[----:B0-----:R-:W-:Y:S01]  /*d970*/  F2FP.SATFINITE.E4M3.F32.PACK_AB_MERGE_C R5, RZ, R0, RZ ;  /* 0x00000000ff05723e */ /* 0x001fe200048070ff */
[----:B------:R0:W-:Y:S01]  /*d980*/  @!P6 STG.E.U8 desc[UR20][R24.64+0xc1], R7 ;  /* 0x0000c1071800e986 */ /* 0x0001e2000c101114 */
[----:B------:R-:W-:-:S03]  /*d990*/  ISETP.LT.OR P6, PT, R35, 0xca, !P1 ;  /* 0x000000ca2300780c */ /* 0x000fc60004fc1670 */
[----:B------:R-:W-:Y:S01]  /*d9a0*/  @!P2 STG.E.U8 desc[UR20][R26.64+0xc0], R13 ;  /* 0x0000c00d1a00a986 */ /* 0x000fe2000c101114 */
[----:B------:R-:W-:-:S03]  /*d9b0*/  ISETP.LT.OR P2, PT, R35, 0xc9, !P0 ;  /* 0x000000c92300780c */ /* 0x000fc60004741670 */
[----:B------:R1:W-:Y:S01]  /*d9c0*/  @!P4 STG.E.U8 desc[UR20][R26.64+0xc1], R5 ;  /* 0x0000c1051a00c986 */ /* 0x0003e2000c101114 */
[----:B0-----:R-:W-:Y:S02]  /*d9d0*/  F2FP.SATFINITE.E4M3.F32.PACK_AB_MERGE_C R7, RZ, R2, RZ ;  /* 0x00000002ff07723e */ /* 0x001fe400048070ff */
[----:B------:R-:W-:-:S03]  /*d9e0*/  ISETP.LT.OR P4, PT, R35, 0xca, !P0 ;  /* 0x000000ca2300780c */ /* 0x000fc60004781670 */
[----:B------:R0:W-:Y:S01]  /*d9f0*/  @!P5 STG.E.U8 desc[UR20][R24.64+0xc8], R7 ;  /* 0x0000c8071800d986 */ /* 0x0001e2000c101114 */
[----:B------:R-:W-:Y:S02]  /*da00*/  ISETP.LT.OR P5, PT, R35, 0xd1, !P1 ;  /* 0x000000d12300780c */ /* 0x000fe40004fa1670 */
[----:B------:R-:W-:Y:S02]  /*da10*/  F2FP.SATFINITE.E4M3.F32.PACK_AB_MERGE_C R9, RZ, R3, RZ ;  /* 0x00000003ff09723e */ /* 0x000fe400048070ff */
[----:B------:R-:W-:-:S03]  /*da20*/  F2FP.SATFINITE.E4M3.F32.PACK_AB_MERGE_C R11, RZ, R4, RZ ;  /* 0x00000004ff0b723e */ /* 0x000fc600048070ff */
[----:B------:R0:W-:Y:S04]  /*da30*/  @!P6 STG.E.U8 desc[UR20][R24.64+0xc9], R9 ;  /* 0x0000c9091800e986 */ /* 0x0001e8000c101114 */
[----:B------:R-:W-:Y:S01]  /*da40*/  @!P2 STG.E.U8 desc[UR20][R26.64+0xc8], R11 ;  /* 0x0000c80b1a00a986 */ /* 0x000fe2000c101114 */
[----:B--2---:R-:W-:Y:S01]  /*da50*/  FMUL R2, R220, UR22 ;  /* 0x00000016dc027c20 */ /* 0x004fe20008400000 */
[----:B------:R-:W-:Y:S02]  /*da60*/  FMUL R0, R221, UR22 ;  /* 0x00000016dd007c20 */ /* 0x000fe40008400000 */
[----:B------:R-:W2:Y:S03]  /*da70*/  LDL.LU R221, [R1+0x2c] ;  /* 0x00002c0001dd7983 */ /* 0x000ea60000300800 */
[----:B-1----:R-:W-:Y:S01]  /*da80*/  F2FP.SATFINITE.E4M3.F32.PACK_AB_MERGE_C R5, RZ, R0, RZ ;  /* 0x00000000ff05723e */ /* 0x002fe200048070ff */
[----:B------:R-:W2:Y:S01]  /*da90*/  LDL.LU R220, [R1+0x30] ;  /* 0x0000300001dc7983 */ /* 0x000ea20000300800 */
[----:B------:R-:W-:Y:S01]  /*daa0*/  FMUL R0, R223, UR22 ;  /* 0x00000016df007c20 */ /* 0x000fe20008400000 */
[----:B------:R-:W-:Y:S01]  /*dab0*/  FMUL R3, R222, UR22 ;  /* 0x00000016de037c20 */ /* 0x000fe20008400000 */
[----:B0-----:R-:W-:Y:S01]  /*dac0*/  F2FP.SATFINITE.E4M3.F32.PACK_AB_MERGE_C R7, RZ, R2, RZ ;  /* 0x00000002ff07723e */ /* 0x001fe200048070ff */
[----:B------:R-:W2:Y:S02]  /*dad0*/  LDL.LU R222, [R1+0x34] ;  /* 0x0000340001de7983 */ /* 0x000ea40000300800 */
[----:B------:R-:W-:-:S02]  /*dae0*/  F2FP.SATFINITE.E4M3.F32.PACK_AB_MERGE_C R13, RZ, R0, RZ ;  /* 0x00000000ff0d723e */ /* 0x000fc400048070ff */
[----:B------:R-:W2:Y:S01]  /*daf0*/  LDL.LU R223, [R1+0x38] ;  /* 0x0000380001df7983 */ /* 0x000ea20000300800 */
[----:B------:R-:W-:Y:S01]  /*db00*/  F2FP.SATFINITE.E4M3.F32.PACK_AB_MERGE_C R9, RZ, R3, RZ ;  /* 0x00000003ff09723e */ /* 0x000fe200048070ff */
[----:B------:R-:W-:Y:S02]  /*db10*/  FMUL R2, R225, UR22 ;  /* 0x00000016e1027c20 */ /* 0x000fe40008400000 */
[----:B------:R-:W2:Y:S04]  /*db20*/  LDL.LU R225, [R1+0x3c] ;  /* 0x00003c0001e17983 */ /* 0x000ea80000300800 */
[----:B------:R-:W-:Y:S01]  /*db30*/  @!P4 STG.E.U8 desc[UR20][R26.64+0xc9], R5 ;  /* 0x0000c9051a00c986 */ /* 0x000fe2000c101114 */
[----:B---3--:R-:W-:-:S03]  /*db40*/  FMUL R0, R224, UR22 ;  /* 0x00000016e0007c20 */ /* 0x008fc60008400000 */
[----:B------:R0:W-:Y:S04]  /*db50*/  @!P5 STG.E.U8 desc[UR20][R24.64+0xd0], R7 ;  /* 0x0000d0071800d986 */ /* 0x0001e8000c101114 */
[----:B------:R-:W3:Y:S01]  /*db60*/  LDL.LU R224, [R1+0x40] ;  /* 0x0000400001e07983 */ /* 0x000ee20000300800 */
[----:B----4-:R-:W-:-:S03]  /*db70*/  FMUL R3, R226, UR22 ;  /* 0x00000016e2037c20 */ /* 0x010fc60008400000 */
[----:B------:R-:W4:Y:S01]  /*db80*/  LDL.LU R226, [R1+0x44] ;  /* 0x0000440001e27983 */ /* 0x000f220000300800 */
[----:B0-----:R-:W-:Y:S01]  /*db90*/  F2FP.SATFINITE.E4M3.F32.PACK_AB_MERGE_C R7, RZ, R0, RZ ;  /* 0x00000000ff07723e */ /* 0x001fe200048070ff */
[----:B------:R-:W-:Y:S02]  /*dba0*/  FMUL R0, R227, UR22 ;  /* 0x00000016e3007c20 */ /* 0x000fe40008400000 */
[----:B------:R-:W4:Y:S01]  /*dbb0*/  LDL.LU R227, [R1+0x48] ;  /* 0x0000480001e37983 */ /* 0x000f220000300800 */
[C---:B------:R-:W-:Y:S02]  /*dbc0*/  ISETP.LT.OR P6, PT, R35.reuse, 0xd2, !P1 ;  /* 0x000000d22300780c */ /* 0x040fe40004fc1670 */
[C---:B------:R-:W-:Y:S01]  /*dbd0*/  ISETP.LT.OR P4, PT, R35.reuse, 0xd2, !P0 ;  /* 0x000000d22300780c */ /* 0x040fe20004781670 */
[----:B------:R-:W4:Y:S01]  /*dbe0*/  LDL.LU R219, [R1+0x4c] ;  /* 0x00004c0001db7983 */ /* 0x000f220000300800 */
[----:B------:R-:W-:Y:S02]  /*dbf0*/  F2FP.SATFINITE.E4M3.F32.PACK_AB_MERGE_C R5, RZ, R2, RZ ;  /* 0x00000002ff05723e */ /* 0x000fe400048070ff */
[----:B------:R-:W-:-:S02]  /*dc00*/  ISETP.LT.OR P2, PT, R35, 0xd1, !P0 ;  /* 0x000000d12300780c */ /* 0x000fc40004741670 */
[----:B------:R-:W-:Y:S02]  /*dc10*/  ISETP.LT.OR P5, PT, R35, 0xd9, !P1 ;  /* 0x000000d92300780c */ /* 0x000fe40004fa1670 */
[----:B------:R-:W-:-:S03]  /*dc20*/  F2FP.SATFINITE.E4M3.F32.PACK_AB_MERGE_C R11, RZ, R0, RZ ;  /* 0x00000000ff0b723e */ /* 0x000fc600048070ff */
[----:B------:R0:W-:Y:S01]  /*dc30*/  @!P6 STG.E.U8 desc[UR20][R24.64+0xd1], R9 ;  /* 0x0000d1091800e986 */ /* 0x0001e2000c101114 */
[----:B------:R-:W-:-:S03]  /*dc40*/  ISETP.LT.OR P6, PT, R35, 0xda, !P1 ;  /* 0x000000da2300780c */ /* 0x000fc60004fc1670 */
[----:B------:R1:W-:Y:S01]  /*dc50*/  @!P4 STG.E.U8 desc[UR20][R26.64+0xd1], R5 ;  /* 0x0000d1051a00c986 */ /* 0x0003e2000c101114 */
[----:B------:R-:W-:-:S03]  /*dc60*/  ISETP.LT.OR P4, PT, R35, 0xda, !P0 ;  /* 0x000000da2300780c */ /* 0x000fc60004781670 */
[----:B------:R-:W-:Y:S01]  /*dc70*/  @!P2 STG.E.U8 desc[UR20][R26.64+0xd0], R13 ;  /* 0x0000d00d1a00a986 */ /* 0x000fe2000c101114 */
[----:B0-----:R-:W-:-:S03]  /*dc80*/  F2FP.SATFINITE.E4M3.F32.PACK_AB_MERGE_C R9, RZ, R3, RZ ;  /* 0x00000003ff09723e */ /* 0x001fc600048070ff */
[----:B------:R0:W-:Y:S04]  /*dc90*/  @!P5 STG.E.U8 desc[UR20][R24.64+0xd8], R7 ;  /* 0x0000d8071800d986 */ /* 0x0001e8000c101114 */
[----:B------:R0:W-:Y:S01]  /*dca0*/  @!P6 STG.E.U8 desc[UR20][R24.64+0xd9], R9 ;  /* 0x0000d9091800e986 */ /* 0x0001e2000c101114 */
[----:B--2---:R-:W-:-:S03]  /*dcb0*/  FMUL R0, R221, UR22 ;  /* 0x00000016dd007c20 */ /* 0x004fc60008400000 */
[----:B------:R-:W2:Y:S01]  /*dcc0*/  LDL.LU R221, [R1+0x50] ;  /* 0x0000500001dd7983 */ /* 0x000ea20000300800 */
[----:B------:R-:W-:-:S03]  /*dcd0*/  FMUL R2, R220, UR22 ;  /* 0x00000016dc027c20 */ /* 0x000fc60008400000 */
[----:B------:R-:W2:Y:S01]  /*dce0*/  LDL.LU R220, [R1+0x54] ;  /* 0x0000540001dc7983 */ /* 0x000ea20000300800 */
[----:B-1----:R-:W-:Y:S01]  /*dcf0*/  F2FP.SATFINITE.E4M3.F32.PACK_AB_MERGE_C R5, RZ, R0, RZ ;  /* 0x00000000ff05723e */ /* 0x002fe200048070ff */
[----:B------:R-:W-:Y:S02]  /*dd00*/  FMUL R3, R222, UR22 ;  /* 0x00000016de037c20 */ /* 0x000fe40008400000 */
[----:B------:R-:W2:Y:S01]  /*dd10*/  LDL.LU R222, [R1+0x58] ;  /* 0x0000580001de7983 */ /* 0x000ea20000300800 */
[----:B0-----:R-:W-:Y:S01]  /*dd20*/  F2FP.SATFINITE.E4M3.F32.PACK_AB_MERGE_C R7, RZ, R2, RZ ;  /* 0x00000002ff07723e */ /* 0x001fe200048070ff */
[----:B------:R-:W-:Y:S01]  /*dd30*/  FMUL R4, R223, UR22 ;  /* 0x00000016df047c20 */ /* 0x000fe20008400000 */
[----:B------:R-:W-:Y:S01]  /*dd40*/  F2FP.SATFINITE.E4M3.F32.PACK_AB_MERGE_C R9, RZ, R3, RZ ;  /* 0x00000003ff09723e */ /* 0x000fe200048070ff */
[----:B------:R-:W2:Y:S01]  /*dd50*/  LDL.LU R223, [R1+0x5c] ;  /* 0x00005c0001df7983 */ /* 0x000ea20000300800 */
[----:B------:R-:W-:-:S03]  /*dd60*/  FMUL R0, R225, UR22 ;  /* 0x00000016e1007c20 */ /* 0x000fc60008400000 */
[----:B------:R0:W-:Y:S04]  /*dd70*/  @!P4 STG.E.U8 desc[UR20][R26.64+0xd9], R5 ;  /* 0x0000d9051a00c986 */ /* 0x0001e8000c101114 */
[----:B------:R-:W2:Y:S01]  /*dd80*/  LDL.LU R225, [R1+0x60] ;  /* 0x0000600001e17983 */ /* 0x000ea20000300800 */
[----:B0-----:R-:W-:Y:S01]  /*dd90*/  F2FP.SATFINITE.E4M3.F32.PACK_AB_MERGE_C R5, RZ, R0, RZ ;  /* 0x00000000ff05723e */ /* 0x001fe200048070ff */
[----:B---3--:R-:W-:Y:S02]  /*dda0*/  FMUL R2, R224, UR22 ;  /* 0x00000016e0027c20 */ /* 0x008fe40008400000 */
[----:B------:R-:W3:Y:S01]  /*ddb0*/  LDL.LU R224, [R1+0x64] ;  /* 0x0000640001e07983 */ /* 0x000ee20000300800 */
[----:B----4-:R-:W-:-:S03]  /*ddc0*/  FMUL R3, R226, UR22 ;  /* 0x00000016e2037c20 */ /* 0x010fc60008400000 */
[----:B------:R-:W4:Y:S01]  /*ddd0*/  LDL.LU R226, [R1+0x68] ;  /* 0x0000680001e27983 */ /* 0x000f220000300800 */
[----:B------:R-:W-:-:S03]  /*dde0*/  FMUL R0, R227, UR22 ;  /* 0x00000016e3007c20 */ /* 0x000fc60008400000 */
[----:B------:R-:W4:Y:S01]  /*ddf0*/  LDL.LU R227, [R1+0x6c] ;  /* 0x00006c0001e37983 */ /* 0x000f220000300800 */
[C---:B------:R-:W-:Y:S02]  /*de00*/  ISETP.LT.OR P2, PT, R35.reuse, 0xd9, !P0 ;  /* 0x000000d92300780c */ /* 0x040fe40004741670 */
[C---:B------:R-:W-:Y:S02]  /*de10*/  ISETP.LT.OR P5, PT, R35.reuse, 0xe1, !P1 ;  /* 0x000000e12300780c */ /* 0x040fe40004fa1670 */
[C---:B------:R-:W-:Y:S02]  /*de20*/  ISETP.LT.OR P6, PT, R35.reuse, 0xe2, !P1 ;  /* 0x000000e22300780c */ /* 0x040fe40004fc1670 */
[----:B------:R-:W-:-:S07]  /*de30*/  ISETP.LT.OR P4, PT, R35, 0xe2, !P0 ;  /* 0x000000e22300780c */ /* 0x000fce0004781670 */
[----:B------:R-:W-:Y:S01]  /*de40*/  @!P2 STG.E.U8 desc[UR20][R26.64+0xd8], R11 ;  /* 0x0000d80b1a00a986 */ /* 0x000fe2000c101114 */
[----:B------:R-:W-:-:S03]  /*de50*/  ISETP.LT.OR P2, PT, R35, 0xe1, !P0 ;  /* 0x000000e12300780c */ /* 0x000fc60004741670 */
[----:B------:R0:W-:Y:S01]  /*de60*/  @!P5 STG.E.U8 desc[UR20][R24.64+0xe0], R7 ;  /* 0x0000e0071800d986 */ /* 0x0001e2000c101114 */
[----:B------:R-:W-:-:S03]  /*de70*/  ISETP.LT.OR P5, PT, R35, 0xe9, !P1 ;  /* 0x000000e92300780c */ /* 0x000fc60004fa1670 */
[----:B------:R1:W-:Y:S01]  /*de80*/  @!P6 STG.E.U8 desc[UR20][R24.64+0xe1], R9 ;  /* 0x0000e1091800e986 */ /* 0x0003e2000c101114 */
[----:B------:R-:W-:Y:S02]  /*de90*/  ISETP.LT.OR P6, PT, R35, 0xea, !P1 ;  /* 0x000000ea2300780c */ /* 0x000fe40004fc1670 */
[----:B------:R-:W-:Y:S01]  /*dea0*/  F2FP.SATFINITE.E4M3.F32.PACK_AB_MERGE_C R13, RZ, R4, RZ ;  /* 0x00000004ff0d723e */ /* 0x000fe200048070ff */
[----:B------:R1:W-:Y:S01]  /*deb0*/  @!P4 STG.E.U8 desc[UR20][R26.64+0xe1], R5 ;  /* 0x0000e1051a00c986 */ /* 0x0003e2000c101114 */
[----:B0-----:R-:W-:-:S03]  /*dec0*/  F2FP.SATFINITE.E4M3.F32.PACK_AB_MERGE_C R7, RZ, R2, RZ ;  /* 0x00000002ff07723e */ /* 0x001fc600048070ff */
[----:B------:R-:W-:Y:S01]  /*ded0*/  @!P2 STG.E.U8 desc[UR20][R26.64+0xe0], R13 ;  /* 0x0000e00d1a00a986 */ /* 0x000fe2000c101114 */
[----:B-1----:R-:W-:-:S03]  /*dee0*/  F2FP.SATFINITE.E4M3.F32.PACK_AB_MERGE_C R9, RZ, R3, RZ ;  /* 0x00000003ff09723e */ /* 0x002fc600048070ff */
[----:B------:R0:W-:Y:S01]  /*def0*/  @!P5 STG.E.U8 desc[UR20][R24.64+0xe8], R7 ;  /* 0x0000e8071800d986 */ /* 0x0001e2000c101114 */
[C---:B------:R-:W-:Y:S02]  /*df00*/  ISETP.LT.OR P2, PT, R35.reuse, 0xe9, !P0 ;  /* 0x000000e92300780c */ /* 0x040fe40004741670 */
[C---:B------:R-:W-:Y:S01]  /*df10*/  ISETP.LT.OR P4, PT, R35.reuse, 0xea, !P0 ;  /* 0x000000ea2300780c */ /* 0x040fe20004781670 */
[----:B------:R1:W-:Y:S01]  /*df20*/  @!P6 STG.E.U8 desc[UR20][R24.64+0xe9], R9 ;  /* 0x0000e9091800e986 */ /* 0x0003e2000c101114 */
[----:B------:R-:W-:Y:S01]  /*df30*/  ISETP.LT.OR P5, PT, R35, 0xf1, !P1 ;  /* 0x000000f12300780c */ /* 0x000fe20004fa1670 */
[----:B------:R-:W-:Y:S01]  /*df40*/  FMUL R2, R219, UR22 ;  /* 0x00000016db027c20 */ /* 0x000fe20008400000 */
[----:B------:R-:W-:Y:S02]  /*df50*/  ISETP.LT.OR P6, PT, R35, 0xf2, !P1 ;  /* 0x000000f22300780c */ /* 0x000fe40004fc1670 */
[----:B------:R-:W-:Y:S02]  /*df60*/  F2FP.SATFINITE.E4M3.F32.PACK_AB_MERGE_C R11, RZ, R0, RZ ;  /* 0x00000000ff0b723e */ /* 0x000fe400048070ff */
[----:B------:R-:W-:-:S03]  /*df70*/  F2FP.SATFINITE.E4M3.F32.PACK_AB_MERGE_C R5, RZ, R2, RZ ;  /* 0x00000002ff05723e */ /* 0x000fc600048070ff */
[----:B------:R-:W-:Y:S01]  /*df80*/  @!P2 STG.E.U8 desc[UR20][R26.64+0xe8], R11 ;  /* 0x0000e80b1a00a986 */ /* 0x000fe2000c101114 */
[----:B------:R-:W-:-:S03]  /*df90*/  ISETP.LT.OR P2, PT, R35, 0xf1, !P0 ;  /* 0x000000f12300780c */ /* 0x000fc60004741670 */
[----:B------:R-:W-:Y:S01]  /*dfa0*/  @!P4 STG.E.U8 desc[UR20][R26.64+0xe9], R5 ;  /* 0x0000e9051a00c986 */ /* 0x000fe2000c101114 */
[C---:B------:R-:W-:Y:S02]  /*dfb0*/  ISETP.LT.OR P4, PT, R35.reuse, 0xf9, !P1 ;  /* 0x000000f92300780c */ /* 0x040fe40004f81670 */
[----:B------:R-:W-:Y:S01]  /*dfc0*/  ISETP.LT.OR P1, PT, R35, 0xfa, !P1 ;  /* 0x000000fa2300780c */ /* 0x000fe20004f21670 */
[----:B--2---:R-:W-:Y:S01]  /*dfd0*/  FMUL R0, R221, UR22 ;  /* 0x00000016dd007c20 */ /* 0x004fe20008400000 */
[----:B------:R-:W-:-:S04]  /*dfe0*/  FMUL R3, R220, UR22 ;  /* 0x00000016dc037c20 */ /* 0x000fc80008400000 */
[----:B0-----:R-:W-:Y:S02]  /*dff0*/  F2FP.SATFINITE.E4M3.F32.PACK_AB_MERGE_C R7, RZ, R0, RZ ;  /* 0x00000000ff07723e */ /* 0x001fe400048070ff */
[----:B-1----:R-:W-:Y:S01]  /*e000*/  F2FP.SATFINITE.E4M3.F32.PACK_AB_MERGE_C R9, RZ, R3, RZ ;  /* 0x00000003ff09723e */ /* 0x002fe200048070ff */
[----:B------:R-:W-:Y:S02]  /*e010*/  FMUL R0, R222, UR22 ;  /* 0x00000016de007c20 */ /* 0x000fe40008400000 */
[----:B------:R0:W-:Y:S01]  /*e020*/  @!P5 STG.E.U8 desc[UR20][R24.64+0xf0], R7 ;  /* 0x0000f0071800d986 */ /* 0x0001e2000c101114 */
[----:B------:R-:W-:-:S03]  /*e030*/  ISETP.LT.OR P5, PT, R35, 0xf2, !P0 ;  /* 0x000000f22300780c */ /* 0x000fc600047a1670 */
[----:B------:R1:W-:Y:S01]  /*e040*/  @!P6 STG.E.U8 desc[UR20][R24.64+0xf1], R9 ;  /* 0x0000f1091800e986 */ /* 0x0003e2000c101114 */
[----:B------:R-:W-:Y:S02]  /*e050*/  ISETP.LT.OR P6, PT, R35, 0xf9, !P0 ;  /* 0x000000f92300780c */ /* 0x000fe400047c1670 */
[----:B------:R-:W-:Y:S01]  /*e060*/  F2FP.SATFINITE.E4M3.F32.PACK_AB_MERGE_C R13, RZ, R0, RZ ;  /* 0x00000000ff0d723e */ /* 0x000fe200048070ff */
[----:B------:R-:W-:Y:S01]  /*e070*/  FMUL R0, R223, UR22 ;  /* 0x00000016df007c20 */ /* 0x000fe20008400000 */
[----:B------:R-:W-:Y:S01]  /*e080*/  ISETP.LT.OR P0, PT, R35, 0xfa, !P0 ;  /* 0x000000fa2300780c */ /* 0x000fe20004701670 */
[----:B------:R-:W-:-:S03]  /*e090*/  FMUL R2, R225, UR22 ;  /* 0x00000016e1027c20 */ /* 0x000fc60008400000 */
[----:B0-----:R-:W-:Y:S02]  /*e0a0*/  F2FP.SATFINITE.E4M3.F32.PACK_AB_MERGE_C R7, RZ, R0, RZ ;  /* 0x00000000ff07723e */ /* 0x001fe400048070ff */
[----:B-1----:R-:W-:Y:S01]  /*e0b0*/  F2FP.SATFINITE.E4M3.F32.PACK_AB_MERGE_C R9, RZ, R2, RZ ;  /* 0x00000002ff09723e */ /* 0x002fe200048070ff */
[----:B---3--:R-:W-:Y:S01]  /*e0c0*/  FMUL R3, R224, UR22 ;  /* 0x00000016e0037c20 */ /* 0x008fe20008400000 */
[----:B----4-:R-:W-:Y:S01]  /*e0d0*/  FMUL R4, R226, UR22 ;  /* 0x00000016e2047c20 */ /* 0x010fe20008400000 */
[----:B------:R-:W-:-:S03]  /*e0e0*/  FMUL R5, R227, UR22 ;  /* 0x00000016e3057c20 */ /* 0x000fc60008400000 */
[----:B------:R-:W-:Y:S02]  /*e0f0*/  F2FP.SATFINITE.E4M3.F32.PACK_AB_MERGE_C R3, RZ, R3, RZ ;  /* 0x00000003ff03723e */ /* 0x000fe400048070ff */
[----:B------:R-:W-:Y:S02]  /*e100*/  F2FP.SATFINITE.E4M3.F32.PACK_AB_MERGE_C R11, RZ, R4, RZ ;  /* 0x00000004ff0b723e */ /* 0x000fe400048070ff */
[----:B------:R-:W-:Y:S01]  /*e110*/  F2FP.SATFINITE.E4M3.F32.PACK_AB_MERGE_C R5, RZ, R5, RZ ;  /* 0x00000005ff05723e */ /* 0x000fe200048070ff */
[----:B------:R0:W-:Y:S04]  /*e120*/  @!P2 STG.E.U8 desc[UR20][R26.64+0xf0], R13 ;  /* 0x0000f00d1a00a986 */ /* 0x0001e8000c101114 */
[----:B------:R0:W-:Y:S04]  /*e130*/  @!P5 STG.E.U8 desc[UR20][R26.64+0xf1], R7 ;  /* 0x0000f1071a00d986 */ /* 0x0001e8000c101114 */
[----:B------:R0:W-:Y:S04]  /*e140*/  @!P4 STG.E.U8 desc[UR20][R24.64+0xf8], R9 ;  /* 0x0000f8091800c986 */ /* 0x0001e8000c101114 */
[----:B------:R0:W-:Y:S04]  /*e150*/  @!P1 STG.E.U8 desc[UR20][R24.64+0xf9], R3 ;  /* 0x0000f90318009986 */ /* 0x0001e8000c101114 */
[----:B------:R0:W-:Y:S04]  /*e160*/  @!P6 STG.E.U8 desc[UR20][R26.64+0xf8], R11 ;  /* 0x0000f80b1a00e986 */ /* 0x0001e8000c101114 */
[----:B------:R0:W-:Y:S02]  /*e170*/  @!P0 STG.E.U8 desc[UR20][R26.64+0xf9], R5 ;  /* 0x0000f9051a008986 */ /* 0x0001e4000c101114 */
.L_x_289:
[----:B------:R-:W-:Y:S05]  /*e180*/  BSYNC B0 ;  /* 0x0000000000007941 */ /* 0x000fea0003800000 */
.L_x_31:
[----:B0----5:R-:W2:Y:S04]  /*e190*/  LDL.LU R3, [R1+0x70] ;  /* 0x0000700001037983 */ /* 0x021ea80000300800 */
[----:B------:R-:W2:Y:S01]  /*e1a0*/  LDL.LU R2, [R1+0x74] ;  /* 0x0000740001027983 */ /* 0x000ea20000300800 */
[----:B------:R-:W-:Y:S01]  /*e1b0*/  ULDC UR6, c[0x0][0xc] ;  /* 0x0000030000067ab9 */ /* 0x000fe20000000800 */
[----:B------:R-:W-:Y:S01]  /*e1c0*/  ULDC UR7, c[0x0][0x10] ;  /* 0x0000040000077ab9 */ /* 0x000fe20000000800 */
[----:B------:R-:W2:Y:S01]  /*e1d0*/  LDC R5, c[0x0][0x14] ;  /* 0x00000500ff057b82 */ /* 0x000ea20000000800 */
[----:B------:R-:W-:Y:S01]  /*e1e0*/  UIMAD.WIDE.U32 UR6, UR6, UR7, URZ ;  /* 0x00000007060672a5 */ /* 0x000fe2000f8e003f */
[----:B------:R-:W-:Y:S01]  /*e1f0*/  PRMT R0, RZ, 0x7610, R0 ;  /* 0x00007610ff007816 */ /* 0x000fe20000000000 */
[----:B------:R-:W-:-:S04]  /*e200*/  UMOV UR24, 0xffffffff ;  /* 0xffffffff00187882 */ /* 0x000fc80000000000 */
[----:B--2---:R-:W-:-:S04]  /*e210*/  IMAD.WIDE.U32 R2, R5, UR6, R2 ;  /* 0x0000000605027c25 */ /* 0x004fc8000f8e0002 */
[----:B------:R-:W-:Y:S01]  /*e220*/  IMAD R5, R5, UR7, RZ ;  /* 0x0000000705057c24 */ /* 0x000fe2000f8e02ff */
[----:B------:R-:W-:Y:S01]  /*e230*/  ULDC.64 UR6, c[0x0][0x650] ;  /* 0x0001940000067ab9 */ /* 0x000fe20000000a00 */
[----:B------:R-:W-:Y:S01]  /*e240*/  IMAD.MOV.U32 R19, RZ, RZ, R2 ;  /* 0x000000ffff137224 */ /* 0x000fe200078e0002 */
[----:B------:R-:W-:Y:S01]  /*e250*/  ISETP.GE.U32.AND P0, PT, R2, UR6, PT ;  /* 0x0000000602007c0c */ /* 0x000fe2000bf06070 */
[----:B------:R-:W-:Y:S02]  /*e260*/  IMAD.IADD R22, R3, 0x1, R5 ;  /* 0x0000000103167824 */ /* 0x000fe400078e0205 */
[----:B------:R-:W-:-:S03]  /*e270*/  IMAD.MOV.U32 R2, RZ, RZ, -0x1 ;  /* 0xffffffffff027424 */ /* 0x000fc600078e00ff */
[----:B------:R0:W-:Y:S01]  /*e280*/  STL [R1+0x70], R22 ;  /* 0x0000701601007387 */ /* 0x0001e20000100800 */
[----:B------:R-:W-:-:S03]  /*e290*/  ISETP.GE.U32.AND.EX P0, PT, R22, UR7, PT, P0 ;  /* 0x0000000716007c0c */ /* 0x000fc6000bf06100 */
[----:B------:R0:W-:Y:S04]  /*e2a0*/  STL [R1+0x74], R19 ;  /* 0x0000741301007387 */ /* 0x0001e80000100800 */
[----:B------:R0:W-:Y:S06]  /*e2b0*/  STL [R1+0x78], R2 ;  /* 0x0000780201007387 */ /* 0x0001ec0000100800 */
[----:B------:R-:W-:Y:S05]  /*e2c0*/  @P0 BRA `(.L_x_290) ;  /* 0x00000004006c0947 */ /* 0x000fea0003800000 */
[----:B------:R-:W2:Y:S01]  /*e2d0*/  S2R R14, SR_CTAID.X ;  /* 0x00000000000e7919 */ /* 0x000ea20000002500 */
[----:B------:R-:W5:Y:S01]  /*e2e0*/  LDC.64 R8, c[0x0][0x628] ;  /* 0x00018a00ff087b82 */ /* 0x000f620000000a00 */
[----:B------:R-:W-:Y:S01]  /*e2f0*/  ULDC UR6, c[0x0][0x150] ;  /* 0x0000540000067ab9 */ /* 0x000fe20000000800 */
[----:B------:R-:W-:Y:S01]  /*e300*/  IMAD.MOV.U32 R6, RZ, RZ, R19 ;  /* 0x000000ffff067224 */ /* 0x000fe200078e0013 */
[----:B------:R-:W0:Y:S01]  /*e310*/  S2R R16, SR_CTAID.Y ;  /* 0x0000000000107919 */ /* 0x000e220000002600 */
[----:B------:R-:W-:-:S04]  /*e320*/  IMAD.MOV.U32 R7, RZ, RZ, R22 ;  /* 0x000000ffff077224 */ /* 0x000fc800078e0016 */
[----:B------:R-:W0:Y:S08]  /*e330*/  LDC R17, c[0x0][0x144] ;  /* 0x00005100ff117b82 */ /* 0x000e300000000800 */
[----:B------:R-:W0:Y:S08]  /*e340*/  LDC R10, c[0x0][0x630] ;  /* 0x00018c00ff0a7b82 */ /* 0x000e300000000800 */
[----:B------:R-:W0:Y:S01]  /*e350*/  LDC.64 R12, c[0x0][0x620] ;  /* 0x00018800ff0c7b82 */ /* 0x000e220000000a00 */
[----:B-----5:R-:W-:-:S04]  /*e360*/  ISETP.NE.U32.AND P0, PT, R8, RZ, PT ;  /* 0x000000ff0800720c */ /* 0x020fc80003f05070 */
[----:B------:R-:W-:Y:S02]  /*e370*/  ISETP.NE.AND.EX P0, PT, R9, RZ, PT, P0 ;  /* 0x000000ff0900720c */ /* 0x000fe40003f05300 */
[----:B--2---:R-:W-:-:S05]  /*e380*/  I2FP.F32.U32 R0, R14 ;  /* 0x0000000e00007245 */ /* 0x004fca0000201000 */
[----:B------:R-:W-:-:S04]  /*e390*/  FMUL R0, R0, UR6 ;  /* 0x0000000600007c20 */ /* 0x000fc80008400000 */
[----:B------:R2:W0:Y:S02]  /*e3a0*/  F2I.U32.TRUNC.NTZ R15, R0 ;  /* 0x00000000000f7305 */ /* 0x000424000020f000 */
[----:B------:R-:W-:Y:S05]  /*e3b0*/  @!P0 BRA `(.L_x_291) ;  /* 0x0000000000288947 */ /* 0x000fea0003800000 */
[----:B--2---:R-:W2:Y:S02]  /*e3c0*/  LDC R0, c[0x0][0x634] ;  /* 0x00018d00ff007b82 */ /* 0x004ea40000000800 */
[----:B--2---:R-:W-:-:S05]  /*e3d0*/  IADD3 R7, P0, R19, R0, RZ ;  /* 0x0000000013077210 */ /* 0x004fca0007f1e0ff */
[----:B------:R-:W-:-:S04]  /*e3e0*/  IMAD.X R11, RZ, RZ, R22, P0 ;  /* 0x000000ffff0b7224 */ /* 0x000fc800000e0616 */
[----:B0-----:R-:W-:-:S04]  /*e3f0*/  IMAD.WIDE.U32 R2, R11, R8, RZ ;  /* 0x000000080b027225 */ /* 0x001fc800078e00ff */
[----:B------:R-:W-:-:S04]  /*e400*/  IMAD.WIDE.U32 R4, P0, R7, R9, R2 ;  /* 0x0000000907047225 */ /* 0x000fc80007800002 */
[----:B------:R-:W-:-:S04]  /*e410*/  IMAD.WIDE.U32 R2, R7, R8, RZ ;  /* 0x0000000807027225 */ /* 0x000fc800078e00ff */
[----:B------:R-:W-:Y:S01]  /*e420*/  IMAD.X R7, RZ, RZ, RZ, P0 ;  /* 0x000000ffff077224 */ /* 0x000fe200000e06ff */
[----:B------:R-:W-:Y:S01]  /*e430*/  IADD3 RZ, P0, R3, R4, RZ ;  /* 0x0000000403ff7210 */ /* 0x000fe20007f1e0ff */
[----:B------:R-:W-:-:S04]  /*e440*/  IMAD.MOV.U32 R6, RZ, RZ, R5 ;  /* 0x000000ffff067224 */ /* 0x000fc800078e0005 */
[----:B------:R-:W-:-:S08]  /*e450*/  IMAD.WIDE.U32.X R6, R11, R9, R6, P0 ;  /* 0x000000090b067225 */ /* 0x000fd000000e0406 */
.L_x_291:
[-CC-:B01----:R-:W-:Y:S01]  /*e460*/  SHF.R.U64 R24, R6, R10.reuse, R7.reuse ;  /* 0x0000000a06187219 */ /* 0x183fe20000001207 */
[----:B------:R-:W0:Y:S01]  /*e470*/  LDC.64 R20, c[0x0][0x640] ;  /* 0x00019000ff147b82 */ /* 0x000e220000000a00 */
[----:B--2---:R-:W-:Y:S01]  /*e480*/  SHF.R.U32.HI R0, RZ, R10, R7 ;  /* 0x0000000aff007219 */ /* 0x004fe20000011607 */
[----:B------:R-:W-:Y:S01]  /*e490*/  IMAD.MOV.U32 R2, RZ, RZ, R19 ;  /* 0x000000ffff027224 */ /* 0x000fe200078e0013 */
[----:B------:R-:W-:Y:S01]  /*e4a0*/  IADD3 R5, P0, RZ, -R24, RZ ;  /* 0x80000018ff057210 */ /* 0x000fe20007f1e0ff */
[----:B------:R-:W-:Y:S01]  /*e4b0*/  IMAD.MOV R15, RZ, RZ, -R15 ;  /* 0x000000ffff0f7224 */ /* 0x000fe200078e0a0f */
[----:B------:R-:W-:Y:S01]  /*e4c0*/  ULDC UR6, c[0x0][0x154] ;  /* 0x0000550000067ab9 */ /* 0x000fe20000000800 */
[----:B------:R-:W-:Y:S02]  /*e4d0*/  IMAD.MOV.U32 R7, RZ, RZ, 0x1 ;  /* 0x00000001ff077424 */ /* 0x000fe400078e00ff */
[----:B------:R-:W1:Y:S01]  /*e4e0*/  LDC R4, c[0x0][0x618] ;  /* 0x00018600ff047b82 */ /* 0x000e620000000800 */
[----:B------:R-:W-:-:S02]  /*e4f0*/  IMAD.X R3, RZ, RZ, ~R0, P0 ;  /* 0x000000ffff037224 */ /* 0x000fc400000e0e00 */
[----:B------:R-:W-:Y:S02]  /*e500*/  IMAD R15, R17, R15, R14 ;  /* 0x0000000f110f7224 */ /* 0x000fe400078e020e */
[-C--:B------:R-:W-:Y:S02]  /*e510*/  IMAD R0, R3, R12.reuse, RZ ;  /* 0x0000000c03007224 */ /* 0x080fe400078e02ff */
[----:B------:R-:W-:Y:S01]  /*e520*/  IMAD.MOV.U32 R3, RZ, RZ, R22 ;  /* 0x000000ffff037224 */ /* 0x000fe200078e0016 */
[----:B------:R-:W2:Y:S01]  /*e530*/  LDC R6, c[0x0][0x608] ;  /* 0x00018200ff067b82 */ /* 0x000ea20000000800 */
[----:B------:R-:W-:-:S04]  /*e540*/  IMAD.WIDE.U32 R2, R5, R12, R2 ;  /* 0x0000000c05027225 */ /* 0x000fc800078e0002 */
[----:B------:R-:W-:-:S03]  /*e550*/  IMAD R5, R5, R13, R0 ;  /* 0x0000000d05057224 */ /* 0x000fc600078e0200 */
[----:B------:R-:W5:Y:S01]  /*e560*/  LDC R18, c[0x0][0x658] ;  /* 0x00019600ff127b82 */ /* 0x000f620000000800 */
[----:B------:R-:W-:Y:S01]  /*e570*/  I2FP.F32.U32 R0, R16 ;  /* 0x0000001000007245 */ /* 0x000fe20000201000 */
[----:B------:R-:W-:Y:S01]  /*e580*/  IMAD.IADD R3, R3, 0x1, R5 ;  /* 0x0000000103037824 */ /* 0x000fe200078e0205 */
[----:B0-----:R-:W-:Y:S01]  /*e590*/  ISETP.NE.U32.AND P0, PT, R20, RZ, PT ;  /* 0x000000ff1400720c */ /* 0x001fe20003f05070 */
[----:B------:R-:W-:Y:S02]  /*e5a0*/  IMAD.MOV.U32 R5, RZ, RZ, -0x1 ;  /* 0xffffffffff057424 */ /* 0x000fe400078e00ff */
[----:B------:R-:W-:Y:S02]  /*e5b0*/  FMUL R0, R0, UR6 ;  /* 0x0000000600007c20 */ /* 0x000fe40008400000 */
[----:B------:R-:W0:Y:S01]  /*e5c0*/  LDC R13, c[0x0][0x148] ;  /* 0x00005200ff0d7b82 */ /* 0x000e220000000800 */
[----:B-1----:R-:W-:Y:S01]  /*e5d0*/  SHF.R.U64 R10, R2, R4, R3 ;  /* 0x00000004020a7219 */ /* 0x002fe20000001203 */
[----:B------:R1:W0:Y:S01]  /*e5e0*/  F2I.U32.TRUNC.NTZ R12, R0 ;  /* 0x00000000000c7305 */ /* 0x000222000020f000 */
[----:B------:R-:W-:-:S02]  /*e5f0*/  ISETP.NE.AND.EX P0, PT, R21, RZ, PT, P0 ;  /* 0x000000ff1500720c */ /* 0x000fc40003f05300 */
[----:B------:R-:W-:-:S03]  /*e600*/  SHF.R.U32.HI R3, RZ, R4, R3 ;  /* 0x00000004ff037219 */ /* 0x000fc60000011603 */
[----:B------:R-:W0:Y:S01]  /*e610*/  LDC R14, c[0x0][0x600] ;  /* 0x00018000ff0e7b82 */ /* 0x000e220000000800 */
[-CC-:B--2---:R-:W-:Y:S02]  /*e620*/  SHF.R.U64 R8, R10, R6.reuse, R3.reuse ;  /* 0x000000060a087219 */ /* 0x184fe40000001203 */
[----:B------:R-:W-:-:S05]  /*e630*/  SHF.R.U32.HI R3, RZ, R6, R3 ;  /* 0x00000006ff037219 */ /* 0x000fca0000011603 */
[----:B------:R-:W2:Y:S01]  /*e640*/  LDC R19, c[0x0][0x648] ;  /* 0x00019200ff137b82 */ /* 0x000ea20000000800 */
[-CC-:B-----5:R-:W-:Y:S02]  /*e650*/  SHF.R.U64 R11, R8, R18.reuse, R3.reuse ;  /* 0x00000012080b7219 */ /* 0x1a0fe40000001203 */
[-C--:B------:R-:W-:Y:S02]  /*e660*/  SHF.L.U32 R5, R5, R18.reuse, RZ ;  /* 0x0000001205057219 */ /* 0x080fe400000006ff */
[-C--:B------:R-:W-:Y:S01]  /*e670*/  SHF.R.U32.HI R3, RZ, R18.reuse, R3 ;  /* 0x00000012ff037219 */ /* 0x080fe20000011603 */
[----:B------:R-:W-:Y:S01]  /*e680*/  IMAD.MOV.U32 R2, RZ, RZ, R11 ;  /* 0x000000ffff027224 */ /* 0x000fe200078e000b */
[----:B------:R-:W-:Y:S01]  /*e690*/  SHF.L.U32 R34, R7, R18, RZ ;  /* 0x0000001207227219 */ /* 0x000fe200000006ff */
[----:B------:R-:W0:Y:S01]  /*e6a0*/  LDC R22, c[0x0][0x638] ;  /* 0x00018e00ff167b82 */ /* 0x000e220000000800 */
[----:B------:R-:W-:-:S07]  /*e6b0*/  LOP3.LUT R17, RZ, R5, RZ, 0x33, !PT ;  /* 0x00000005ff117212 */ /* 0x000fce00078e33ff */
[----:B------:R-:W0:Y:S01]  /*e6c0*/  LDC R23, c[0x0][0x610] ;  /* 0x00018400ff177b82 */ /* 0x000e220000000800 */
[----:B-1----:R-:W-:Y:S05]  /*e6d0*/  @!P0 BRA `(.L_x_292) ;  /* 0x0000000000288947 */ /* 0x002fea0003800000 */
        /* <DEDUP_REMOVED lines=10> */
.L_x_292:
[----:B--2---:R-:W-:Y:S01]  /*e780*/  SHF.R.U64 R0, R2, R19, R3 ;  /* 0x0000001302007219 */ /* 0x004fe20000001203 */
[----:B0-----:R-:W-:Y:S01]  /*e790*/  VIADD R3, R14, 0xffffffff ;  /* 0xffffffff0e037836 */ /* 0x001fe20000000000 */
[----:B------:R-:W-:Y:S01]  /*e7a0*/  LOP3.LUT R5, R8, R17, RZ, 0xc0, !PT ;  /* 0x0000001108057212 */ /* 0x000fe200078ec0ff */
[----:B------:R-:W-:Y:S01]  /*e7b0*/  IMAD.MOV R12, RZ, RZ, -R12 ;  /* 0x000000ffff0c7224 */ /* 0x000fe200078e0a0c */
[----:B------:R-:W-:Y:S01]  /*e7c0*/  R2UR UR24, R24 ;  /* 0x00000000181872ca */ /* 0x000fe200000e0000 */
[----:B------:R-:W-:Y:S01]  /*e7d0*/  IMAD.MOV R2, RZ, RZ, -R0 ;  /* 0x000000ffff027224 */ /* 0x000fe200078e0a00 */
[----:B------:R-:W-:Y:S01]  /*e7e0*/  LOP3.LUT R3, R10, R3, RZ, 0xc0, !PT ;  /* 0x000000030a037212 */ /* 0x000fe200078ec0ff */
[----:B------:R-:W-:Y:S02]  /*e7f0*/  IMAD R34, R34, R0, R5 ;  /* 0x0000000022227224 */ /* 0x000fe400078e0205 */
[----:B------:R-:W-:Y:S02]  /*e800*/  @P3 IMAD R15, R13, R12, R16 ;  /* 0x0000000c0d0f3224 */ /* 0x000fe400078e0210 */
[----:B------:R-:W-:-:S02]  /*e810*/  IMAD R0, R2, R22, R11 ;  /* 0x0000001602007224 */ /* 0x000fc400078e020b */
[----:B------:R-:W-:Y:S02]  /*e820*/  IMAD R34, R34, R23, R15 ;  /* 0x0000001722227224 */ /* 0x000fe400078e020f */
[----:B------:R-:W-:Y:S02]  /*e830*/  IMAD R3, R0, R14, R3 ;  /* 0x0000000e00037224 */ /* 0x000fe400078e0203 */
[----:B------:R-:W-:-:S03]  /*e840*/  IMAD.MOV.U32 R0, RZ, RZ, 0x1 ;  /* 0x00000001ff007424 */ /* 0x000fc600078e00ff */
[----:B------:R-:W-:Y:S02]  /*e850*/  SEL R2, R3, R34, !P3 ;  /* 0x0000002203027207 */ /* 0x000fe40005800000 */
[----:B------:R-:W-:-:S03]  /*e860*/  SEL R34, R34, R3, !P3 ;  /* 0x0000000322227207 */ /* 0x000fc60005800000 */
[----:B------:R2:W-:Y:S04]  /*e870*/  STL [R1+0x78], R2 ;  /* 0x0000780201007387 */ /* 0x0005e80000100800 */
.L_x_290:
[----:B------:R-:W-:Y:S01]  /*e880*/  UIADD3 UR5, UR12, UR5, URZ ;  /* 0x000000050c057290 */ /* 0x000fe2000fffe03f */
[----:B------:R0:W-:Y:S01]  /*e890*/  STL [R1+0x7c], R34 ;  /* 0x00007c2201007387 */ /* 0x0001e20000100800 */
[----:B------:R-:W-:Y:S02]  /*e8a0*/  LOP3.LUT P0, RZ, R0, 0xff, RZ, 0xc0, !PT ;  /* 0x000000ff00ff7812 */ /* 0x000fe4000780c0ff */
[----:B------:R-:W-:Y:S02]  /*e8b0*/  USHF.R.U32.HI UR6, URZ, 0x2, UR5 ;  /* 0x000000023f067899 */ /* 0x000fe40008011605 */
[----:B------:R-:W-:Y:S02]  /*e8c0*/  UISETP.GT.U32.AND UP0, UPT, UR5, 0x3, UPT ;  /* 0x000000030500788c */ /* 0x000fe4000bf04070 */
[----:B------:R-:W-:Y:S02]  /*e8d0*/  ULOP3.LUT UR6, UR6, 0x1, URZ, 0xc0, !UPT ;  /* 0x0000000106067892 */ /* 0x000fe4000f8ec03f */
[----:B------:R-:W-:-:S02]  /*e8e0*/  UISETP.LT.U32.AND UP0, UPT, UR12, 0x4, UP0 ;  /* 0x000000040c00788c */ /* 0x000fc40008701070 */
[----:B------:R-:W-:Y:S02]  /*e8f0*/  UISETP.NE.U32.AND UP1, UPT, UR6, 0x1, UPT ;  /* 0x000000010600788c */ /* 0x000fe4000bf25070 */
[----:B------:R-:W-:Y:S02]  /*e900*/  USEL UR7, URZ, 0x1, !UP0 ;  /* 0x000000013f077887 */ /* 0x000fe4000c000000 */
[----:B------:R-:W-:Y:S02]  /*e910*/  UISETP.GT.U32.AND UP1, UPT, UR12, 0x3, !UP1 ;  /* 0x000000030c00788c */ /* 0x000fe4000cf24070 */
[----:B------:R-:W-:Y:S02]  /*e920*/  ULOP3.LUT UR5, UR5, 0x3, URZ, 0xc0, !UPT ;  /* 0x0000000305057892 */ /* 0x000fe4000f8ec03f */
[----:B------:R-:W-:-:S04]  /*e930*/  USEL UR6, URZ, 0x1, !UP1 ;  /* 0x000000013f067887 */ /* 0x000fc8000c800000 */
[----:B------:R-:W-:Y:S01]  /*e940*/  ULOP3.LUT UR4, UR6, UR4, UR7, 0x96, !UPT ;  /* 0x0000000406047292 */ /* 0x000fe2000f8e9607 */
[----:B0-----:R-:W-:Y:S11]  /*e950*/  @P0 BRA `(.L_x_293) ;  /* 0xffffff2400b00947 */ /* 0x001ff6000383ffff */
[----:B------:R-:W-:Y:S05]  /*e960*/  EXIT ;  /* 0x000000000000794d */ /* 0x000fea0003800000 */
.L_x_3:
[----:B------:R-:W2:Y:S01]  /*e970*/  LDL R16, [R1+0x74] ;  /* 0x0000740001107983 */ /* 0x000ea20000100800 */
[----:B------:R-:W-:-:S03]  /*e980*/  ULDC.64 UR4, c[0x0][0x650] ;  /* 0x0001940000047ab9 */ /* 0x000fc60000000a00 */
[----:B------:R-:W3:Y:S01]  /*e990*/  LDL R17, [R1+0x70] ;  /* 0x0000700001117983 */ /* 0x000ee20000100800 */
[----:B------:R-:W-:Y:S01]  /*e9a0*/  PRMT R4, RZ, 0x7610, R4 ;  /* 0x00007610ff047816 */ /* 0x000fe20000000004 */
[----:B------:R-:W-:Y:S02]  /*e9b0*/  IMAD.MOV.U32 R5, RZ, RZ, -0x1 ;  /* 0xffffffffff057424 */ /* 0x000fe400078e00ff */
[----:B------:R-:W-:Y:S02]  /*e9c0*/  IMAD.MOV.U32 R6, RZ, RZ, -0x1 ;  /* 0xffffffffff067424 */ /* 0x000fe400078e00ff */
[----:B------:R-:W-:Y:S01]  /*e9d0*/  IMAD.MOV.U32 R11, RZ, RZ, -0x1 ;  /* 0xffffffffff0b7424 */ /* 0x000fe200078e00ff */
[----:B--2---:R-:W-:-:S04]  /*e9e0*/  ISETP.GE.U32.AND P0, PT, R16, UR4, PT ;  /* 0x0000000410007c0c */ /* 0x004fc8000bf06070 */
[----:B---3--:R-:W-:-:S13]  /*e9f0*/  ISETP.GE.U32.AND.EX P0, PT, R17, UR5, PT, P0 ;  /* 0x0000000511007c0c */ /* 0x008fda000bf06100 */
[----:B------:R-:W-:Y:S05]  /*ea00*/  @P0 BRA `(.L_x_294) ;  /* 0x00000004005c0947 */ /* 0x000fea0003800000 */
        /* <DEDUP_REMOVED lines=18> */
.L_x_295:
[-CC-:B------:R-:W-:Y:S01]  /*eb30*/  SHF.R.U64 R11, R8, R12.reuse, R9.reuse ;  /* 0x0000000c080b7219 */ /* 0x180fe20000001209 */
[----:B------:R-:W0:Y:S01]  /*eb40*/  LDC.64 R20, c[0x0][0x640] ;  /* 0x00019000ff147b82 */ /* 0x000e220000000a00 */
[----:B------:R-:W-:Y:S01]  /*eb50*/  SHF.R.U32.HI R3, RZ, R12, R9 ;  /* 0x0000000cff037219 */ /* 0x000fe20000011609 */
[----:B------:R-:W-:Y:S01]  /*eb60*/  ULDC UR4, c[0x0][0x150] ;  /* 0x0000540000047ab9 */ /* 0x000fe20000000800 */
[----:B------:R-:W-:Y:S01]  /*eb70*/  IADD3 R7, P0, RZ, -R11, RZ ;  /* 0x8000000bff077210 */ /* 0x000fe20007f1e0ff */
[----:B------:R-:W-:Y:S01]  /*eb80*/  IMAD.MOV.U32 R4, RZ, RZ, R16 ;  /* 0x000000ffff047224 */ /* 0x000fe200078e0010 */
[----:B------:R-:W-:Y:S01]  /*eb90*/  I2FP.F32.U32 R6, R2 ;  /* 0x0000000200067245 */ /* 0x000fe20000201000 */
[----:B------:R-:W-:Y:S02]  /*eba0*/  IMAD.MOV.U32 R5, RZ, RZ, R17 ;  /* 0x000000ffff057224 */ /* 0x000fe400078e0011 */
[----:B------:R-:W1:Y:S01]  /*ebb0*/  LDC R10, c[0x0][0x618] ;  /* 0x00018600ff0a7b82 */ /* 0x000e620000000800 */
[----:B------:R-:W-:-:S02]  /*ebc0*/  IMAD.X R3, RZ, RZ, ~R3, P0 ;  /* 0x000000ffff037224 */ /* 0x000fc400000e0e03 */
[----:B------:R-:W-:Y:S01]  /*ebd0*/  FMUL R9, R6, UR4 ;  /* 0x0000000406097c20 */ /* 0x000fe20008400000 */
[----:B------:R-:W-:Y:S01]  /*ebe0*/  IMAD.WIDE.U32 R4, R7, R14, R4 ;  /* 0x0000000e07047225 */ /* 0x000fe200078e0004 */
[----:B------:R-:W-:-:S03]  /*ebf0*/  ULDC UR4, c[0x0][0x154] ;  /* 0x0000550000047ab9 */ /* 0x000fc60000000800 */
[----:B------:R-:W-:Y:S01]  /*ec00*/  IMAD R6, R3, R14, RZ ;  /* 0x0000000e03067224 */ /* 0x000fe200078e02ff */
[----:B------:R-:W2:Y:S01]  /*ec10*/  LDC R13, c[0x0][0x144] ;  /* 0x00005100ff0d7b82 */ /* 0x000ea20000000800 */
[----:B------:R-:W3:Y:S02]  /*ec20*/  F2I.U32.TRUNC.NTZ R9, R9 ;  /* 0x0000000900097305 */ /* 0x000ee4000020f000 */
[----:B------:R-:W-:Y:S02]  /*ec30*/  IMAD R3, R7, R15, R6 ;  /* 0x0000000f07037224 */ /* 0x000fe400078e0206 */
[----:B------:R-:W-:Y:S02]  /*ec40*/  IMAD.MOV.U32 R6, RZ, RZ, -0x1 ;  /* 0xffffffffff067424 */ /* 0x000fe400078e00ff */
[----:B------:R-:W-:Y:S01]  /*ec50*/  IMAD.IADD R3, R5, 0x1, R3 ;  /* 0x0000000105037824 */ /* 0x000fe200078e0203 */
[----:B------:R-:W4:Y:S01]  /*ec60*/  LDC R12, c[0x0][0x608] ;  /* 0x00018200ff0c7b82 */ /* 0x000f220000000800 */
[----:B------:R-:W-:-:S02]  /*ec70*/  I2FP.F32.U32 R5, R0 ;  /* 0x0000000000057245 */ /* 0x000fc40000201000 */
[----:B0-----:R-:W-:-:S03]  /*ec80*/  ISETP.NE.U32.AND P0, PT, R20, RZ, PT ;  /* 0x000000ff1400720c */ /* 0x001fc60003f05070 */
[----:B------:R-:W-:Y:S01]  /*ec90*/  FMUL R5, R5, UR4 ;  /* 0x0000000405057c20 */ /* 0x000fe20008400000 */
[----:B------:R-:W-:Y:S01]  /*eca0*/  ISETP.NE.AND.EX P0, PT, R21, RZ, PT, P0 ;  /* 0x000000ff1500720c */ /* 0x000fe20003f05300 */
[----:B------:R-:W0:Y:S01]  /*ecb0*/  LDC R7, c[0x0][0x658] ;  /* 0x00019600ff077b82 */ /* 0x000e220000000800 */
[-C--:B-1----:R-:W-:Y:S01]  /*ecc0*/  SHF.R.U64 R8, R4, R10.reuse, R3 ;  /* 0x0000000a04087219 */ /* 0x082fe20000001203 */
[----:B---3--:R-:W-:Y:S01]  /*ecd0*/  IMAD.MOV R4, RZ, RZ, -R9 ;  /* 0x000000ffff047224 */ /* 0x008fe200078e0a09 */
[----:B------:R-:W-:Y:S02]  /*ece0*/  SHF.R.U32.HI R3, RZ, R10, R3 ;  /* 0x0000000aff037219 */ /* 0x000fe40000011603 */
[----:B------:R1:W3:Y:S03]  /*ecf0*/  F2I.U32.TRUNC.NTZ R10, R5 ;  /* 0x00000005000a7305 */ /* 0x0002e6000020f000 */
[----:B------:R-:W1:Y:S01]  /*ed00*/  LDC R17, c[0x0][0x148] ;  /* 0x00005200ff117b82 */ /* 0x000e620000000800 */
[----:B--2---:R-:W-:-:S02]  /*ed10*/  IMAD R19, R13, R4, R2 ;  /* 0x000000040d137224 */ /* 0x004fc400078e0202 */
[----:B------:R-:W-:-:S05]  /*ed20*/  IMAD.MOV.U32 R4, RZ, RZ, 0x1 ;  /* 0x00000001ff047424 */ /* 0x000fca00078e00ff */
[----:B------:R-:W2:Y:S01]  /*ed30*/  LDC R14, c[0x0][0x600] ;  /* 0x00018000ff0e7b82 */ /* 0x000ea20000000800 */
[-CC-:B----4-:R-:W-:Y:S02]  /*ed40*/  SHF.R.U64 R13, R8, R12.reuse, R3.reuse ;  /* 0x0000000c080d7219 */ /* 0x190fe40000001203 */
[----:B------:R-:W-:-:S05]  /*ed50*/  SHF.R.U32.HI R2, RZ, R12, R3 ;  /* 0x0000000cff027219 */ /* 0x000fca0000011603 */
[----:B------:R-:W4:Y:S01]  /*ed60*/  LDC R16, c[0x0][0x648] ;  /* 0x00019200ff107b82 */ /* 0x000f220000000800 */
[-CC-:B0-----:R-:W-:Y:S02]  /*ed70*/  SHF.R.U64 R15, R13, R7.reuse, R2.reuse ;  /* 0x000000070d0f7219 */ /* 0x181fe40000001202 */
[-C--:B------:R-:W-:Y:S02]  /*ed80*/  SHF.L.U32 R6, R6, R7.reuse, RZ ;  /* 0x0000000706067219 */ /* 0x080fe400000006ff */
[-C--:B------:R-:W-:Y:S01]  /*ed90*/  SHF.R.U32.HI R3, RZ, R7.reuse, R2 ;  /* 0x00000007ff037219 */ /* 0x080fe20000011602 */
[----:B------:R-:W-:Y:S01]  /*eda0*/  IMAD.MOV.U32 R2, RZ, RZ, R15 ;  /* 0x000000ffff027224 */ /* 0x000fe200078e000f */
[----:B------:R-:W-:Y:S01]  /*edb0*/  SHF.L.U32 R12, R4, R7, RZ ;  /* 0x00000007040c7219 */ /* 0x000fe200000006ff */
[----:B------:R-:W0:Y:S01]  /*edc0*/  LDC R18, c[0x0][0x638] ;  /* 0x00018e00ff127b82 */ /* 0x000e220000000800 */
[----:B------:R-:W-:-:S07]  /*edd0*/  LOP3.LUT R22, RZ, R6, RZ, 0x33, !PT ;  /* 0x00000006ff167212 */ /* 0x000fce00078e33ff */
        /* <DEDUP_REMOVED lines=12> */
.L_x_296:
[----:B----4-:R-:W-:Y:S01]  /*eea0*/  SHF.R.U64 R3, R2, R16, R3 ;  /* 0x0000001002037219 */ /* 0x010fe20000001203 */
[----:B--2---:R-:W-:Y:S01]  /*eeb0*/  VIADD R5, R14, 0xffffffff ;  /* 0xffffffff0e057836 */ /* 0x004fe20000000000 */
[----:B------:R-:W-:Y:S01]  /*eec0*/  LOP3.LUT R2, R13, R22, RZ, 0xc0, !PT ;  /* 0x000000160d027212 */ /* 0x000fe200078ec0ff */
[----:B------:R-:W-:Y:S02]  /*eed0*/  IMAD.MOV R10, RZ, RZ, -R10 ;  /* 0x000000ffff0a7224 */ /* 0x000fe400078e0a0a */
[----:B------:R-:W-:Y:S02]  /*eee0*/  IMAD.MOV R4, RZ, RZ, -R3 ;  /* 0x000000ffff047224 */ /* 0x000fe400078e0a03 */
[----:B------:R-:W-:Y:S01]  /*eef0*/  IMAD R2, R12, R3, R2 ;  /* 0x000000030c027224 */ /* 0x000fe200078e0202 */
[----:B------:R-:W-:Y:S01]  /*ef00*/  LOP3.LUT R3, R8, R5, RZ, 0xc0, !PT ;  /* 0x0000000508037212 */ /* 0x000fe200078ec0ff */
[----:B------:R-:W-:Y:S02]  /*ef10*/  @P3 IMAD R19, R17, R10, R0 ;  /* 0x0000000a11133224 */ /* 0x000fe400078e0200 */
[----:B0-----:R-:W-:-:S02]  /*ef20*/  IMAD R0, R4, R18, R15 ;  /* 0x0000001204007224 */ /* 0x001fc400078e020f */
[----:B------:R-:W-:Y:S02]  /*ef30*/  IMAD R5, R2, R23, R19 ;  /* 0x0000001702057224 */ /* 0x000fe400078e0213 */
[----:B------:R-:W-:Y:S02]  /*ef40*/  IMAD R0, R0, R14, R3 ;  /* 0x0000000e00007224 */ /* 0x000fe400078e0203 */
[----:B------:R-:W-:-:S03]  /*ef50*/  IMAD.MOV.U32 R4, RZ, RZ, 0x1 ;  /* 0x00000001ff047424 */ /* 0x000fc600078e00ff */
[----:B------:R-:W-:Y:S02]  /*ef60*/  SEL R6, R0, R5, !P3 ;  /* 0x0000000500067207 */ /* 0x000fe40005800000 */
[----:B------:R-:W-:-:S07]  /*ef70*/  SEL R5, R5, R0, !P3 ;  /* 0x0000000005057207 */ /* 0x000fce0005800000 */
.L_x_294:
[----:B------:R-:W-:-:S08]  /*ef80*/  NOP ;  /* 0x0000000000007918 */ /* 0x000fd00000000000 */
[----:B------:R-:W0:-:S00]  /*ef90*/  USETMAXREG.DEALLOC.CTAPOOL 0x28 ;  /* 0x00000028000079c8 */ /* 0x000e0000080e0500 */
[----:B------:R-:W-:-:S13]  /*efa0*/  ISETP.NE.AND P0, PT, RZ, UR8, PT ;  /* 0x00000008ff007c0c */ /* 0x000fda000bf05270 */
[----:B------:R-:W-:Y:S05]  /*efb0*/  @P0 EXIT ;  /* 0x000000000000094d */ /* 0x000fea0003800000 */
[----:B0-----:R-:W-:Y:S01]  /*efc0*/  LOP3.LUT P0, RZ, R4, 0xff, RZ, 0xc0, !PT ;  /* 0x000000ff04ff7812 */ /* 0x001fe2000780c0ff */
[----:B------:R-:W-:Y:S02]  /*efd0*/  IMAD.MOV.U32 R0, RZ, RZ, 0x1 ;  /* 0x00000001ff007424 */ /* 0x000fe400078e00ff */
[----:B------:R-:W-:-:S10]  /*efe0*/  IMAD.MOV.U32 R8, RZ, RZ, RZ ;  /* 0x000000ffff087224 */ /* 0x000fd400078e00ff */
[----:B------:R-:W-:Y:S05]  /*eff0*/  @!P0 BRA `(.L_x_297) ;  /* 0x0000000c00548947 */ /* 0x000fea0003800000 */
[----:B------:R-:W0:Y:S01]  /*f000*/  S2R R2, SR_TID.X ;  /* 0x0000000000027919 */ /* 0x000e220000002100 */
[----:B------:R-:W-:Y:S01]  /*f010*/  ULDC UR4, c[0x0][0x28c] ;  /* 0x0000a30000047ab9 */ /* 0x000fe20000000800 */
[----:B------:R-:W-:Y:S01]  /*f020*/  ULDC UR6, c[0x0][0x658] ;  /* 0x0001960000067ab9 */ /* 0x000fe20000000800 */
[----:B------:R-:W-:Y:S01]  /*f030*/  UIADD3 UR10, UR4, 0x7f, URZ ;  /* 0x0000007f040a7890 */ /* 0x000fe2000fffe03f */
[----:B------:R-:W-:Y:S01]  /*f040*/  BSSY B0, `(.L_x_297) ;  /* 0x00000d0000007945 */ /* 0x000fe20003800000 */
[----:B------:R-:W-:Y:S01]  /*f050*/  UMOV UR7, 0xffffffff ;  /* 0xffffffff00077882 */ /* 0x000fe20000000000 */
[----:B------:R-:W-:Y:S01]  /*f060*/  ULDC UR5, c[0x0][0x600] ;  /* 0x0001800000057ab9 */ /* 0x000fe20000000800 */
[----:B------:R-:W-:Y:S01]  /*f070*/  UMOV UR9, 0x1 ;  /* 0x0000000100097882 */ /* 0x000fe20000000000 */
[----:B------:R-:W-:Y:S01]  /*f080*/  USHF.L.U32 UR7, UR7, UR6, URZ ;  /* 0x0000000607077299 */ /* 0x000fe2000800063f */
[----:B------:R-:W-:Y:S01]  /*f090*/  IMAD.MOV.U32 R9, RZ, RZ, 0x1 ;  /* 0x00000001ff097424 */ /* 0x000fe200078e00ff */
[----:B------:R-:W-:Y:S01]  /*f0a0*/  UIADD3 UR4, UR5, -0x1, URZ ;  /* 0xffffffff05047890 */ /* 0x000fe2000fffe03f */
[----:B------:R-:W-:Y:S01]  /*f0b0*/  IMAD.MOV.U32 R0, RZ, RZ, 0x1 ;  /* 0x00000001ff007424 */ /* 0x000fe200078e00ff */
[----:B------:R-:W-:Y:S01]  /*f0c0*/  USHF.R.S32.HI UR11, URZ, 0x1f, UR10 ;  /* 0x0000001f3f0b7899 */ /* 0x000fe2000801140a */
[----:B------:R-:W-:Y:S01]  /*f0d0*/  IMAD.MOV.U32 R8, RZ, RZ, RZ ;  /* 0x000000ffff087224 */ /* 0x000fe200078e00ff */
[----:B------:R-:W-:Y:S01]  /*f0e0*/  ULDC UR8, c[0x0][0xc] ;  /* 0x0000030000087ab9 */ /* 0x000fe20000000800 */
[----:B------:R-:W-:-:S02]  /*f0f0*/  USHF.L.U32 UR5, UR9, UR6, URZ ;  /* 0x0000000609057299 */ /* 0x000fc4000800063f */
[----:B------:R-:W-:Y:S01]  /*f100*/  ULEA.HI UR11, UR11, UR10, URZ, 0x7 ;  /* 0x0000000a0b0b7291 */ /* 0x000fe2000f8f383f */
[----:B------:R-:W-:Y:S01]  /*f110*/  ULDC UR9, c[0x0][0x10] ;  /* 0x0000040000097ab9 */ /* 0x000fe20000000800 */
[----:B------:R-:W-:Y:S02]  /*f120*/  ULOP3.LUT UR6, URZ, UR7, URZ, 0x33, !UPT ;  /* 0x000000073f067292 */ /* 0x000fe4000f8e333f */
[----:B------:R-:W-:Y:S01]  /*f130*/  UIMAD.WIDE.U32 UR8, UR8, UR9, URZ ;  /* 0x00000009080872a5 */ /* 0x000fe2000f8e003f */
[----:B------:R-:W-:Y:S01]  /*f140*/  ULDC UR7, c[0x0][0x14] ;  /* 0x0000050000077ab9 */ /* 0x000fe20000000800 */
[----:B------:R-:W-:Y:S02]  /*f150*/  USHF.R.S32.HI UR20, URZ, 0x7, UR11 ;  /* 0x000000073f147899 */ /* 0x000fe4000801140b */
[----:B------:R-:W-:Y:S02]  /*f160*/  UIMAD.WIDE.U32 UR22, UR8, UR7, URZ ;  /* 0x00000007081672a5 */ /* 0x000fe4000f8e003f */
[----:B------:R-:W-:-:S02]  /*f170*/  UIMAD UR18, UR9, UR7, URZ ;  /* 0x00000007091272a4 */ /* 0x000fc4000f8e023f */
[----:B------:R-:W-:Y:S01]  /*f180*/  ULOP3.LUT UR26, UR13, 0x2, URZ, 0xfc, !UPT ;  /* 0x000000020d1a7892 */ /* 0x000fe2000f8efc3f */
[C---:B0-----:R-:W-:Y:S01]  /*f190*/  LOP3.LUT P4, RZ, R2.reuse, 0x7f, RZ, 0xc0, !PT ;  /* 0x0000007f02ff7812 */ /* 0x041fe2000788c0ff */
[----:B------:R-:W-:Y:S01]  /*f1a0*/  UIADD3 UR18, UR23, UR18, URZ ;  /* 0x0000001217127290 */ /* 0x000fe2000fffe03f */
[----:B------:R-:W-:Y:S01]  /*f1b0*/  LOP3.LUT P0, RZ, R2, 0x1f, RZ, 0xc0, !PT ;  /* 0x0000001f02ff7812 */ /* 0x000fe2000780c0ff */
[----:B------:R-:W-:Y:S01]  /*f1c0*/  UIADD3 UR27, UR20, 0x1, URZ ;  /* 0x00000001141b7890 */ /* 0x000fe2000fffe03f */
[----:B------:R-:W-:Y:S02]  /*f1d0*/  ULDC.64 UR24, c[0x0][0x198] ;  /* 0x0000660000187ab9 */ /* 0x000fe40000000a00 */
[----:B------:R-:W-:-:S13]  /*f1e0*/  PLOP3.LUT P0, PT, P0, P4, PT, 0x8a, 0x0 ;  /* 0x000000000000781c */ /* 0x000fda0000709172 */
.L_x_309:
[----:B------:R-:W-:-:S03]  /*f1f0*/  UMOV UR7, 0xffffffff ;  /* 0xffffffff00077882 */ /* 0x000fc60000000000 */
[----:B------:R-:W-:Y:S05]  /*f200*/  BRA.DIV UR7, `(.L_x_298) ;  /* 0x0000000e07cc7947 */ /* 0x000fea000b800000 */
[----:B------:R-:W-:-:S13]  /*f210*/  ELECT P1, URZ, PT ;  /* 0x00000000003f782f */ /* 0x000fda0003820000 */
.L_x_320:
[----:B------:R-:W0:Y:S01]  /*f220*/  LDC R2, c[0x0][0x28c] ;  /* 0x0000a300ff027b82 */ /* 0x000e220000000800 */
[----:B------:R-:W-:Y:S01]  /*f230*/  BSSY B1, `(.L_x_299) ;  /* 0x0000038000017945 */ /* 0x000fe20003800000 */
[----:B0-----:R-:W-:-:S13]  /*f240*/  ISETP.LT.OR P1, PT, R2, 0x1, !P1 ;  /* 0x000000010200780c */ /* 0x001fda0004f21670 */
[----:B------:R-:W-:Y:S05]  /*f250*/  @P1 BRA `(.L_x_300) ;  /* 0x0000000000d41947 */ /* 0x000fea0003800000 */
[----:B------:R-:W-:Y:S02]  /*f260*/  IMAD.SHL.U32 R6, R6, 0x100, RZ ;  /* 0x0000010006067824 */ /* 0x000fe400078e00ff */
[----:B------:R-:W-:Y:S02]  /*f270*/  IMAD.SHL.U32 R7, R5, 0x80, RZ ;  /* 0x0000008005077824 */ /* 0x000fe400078e00ff */
[----:B------:R-:W-:Y:S02]  /*f280*/  IMAD.MOV.U32 R12, RZ, RZ, RZ ;  /* 0x000000ffff0c7224 */ /* 0x000fe400078e00ff */
[----:B------:R-:W-:Y:S02]  /*f290*/  IMAD.U32 R14, RZ, RZ, UR27 ;  /* 0x0000001bff0e7e24 */ /* 0x000fe4000f8e00ff */
[----:B------:R-:W-:Y:S02]  /*f2a0*/  IMAD.MOV.U32 R2, RZ, RZ, R0 ;  /* 0x000000ffff027224 */ /* 0x000fe400078e0000 */
[----:B------:R-:W-:-:S07]  /*f2b0*/  IMAD.MOV.U32 R3, RZ, RZ, R8 ;  /* 0x000000ffff037224 */ /* 0x000fce00078e0008 */
.L_x_304:
[----:B------:R-:W0:Y:S01]  /*f2c0*/  S2R R5, SR_CgaCtaId ;  /* 0x0000000000057919 */ /* 0x000e220000008800 */
[----:B------:R-:W-:-:S04]  /*f2d0*/  MOV R4, 0x400 ;  /* 0x0000040000047802 */ /* 0x000fc80000000f00 */
[----:B0-----:R-:W-:Y:S02]  /*f2e0*/  LEA R10, R5, R4, 0x18 ;  /* 0x00000004050a7211 */ /* 0x001fe400078ec0ff */
[----:B------:R-:W-:Y:S01]  /*f2f0*/  SHF.L.U32 R4, R2, 0x1f, RZ ;  /* 0x0000001f02047819 */ /* 0x000fe200000006ff */
[----:B------:R-:W0:Y:S02]  /*f300*/  @!P4 LDC R5, c[0x0][0x500] ;  /* 0x00014000ff05cb82 */ /* 0x000e240000000800 */
[----:B------:R-:W-:-:S04]  /*f310*/  IMAD R13, R3, 0x8, R10 ;  /* 0x00000008030d7824 */ /* 0x000fc800078e020a */
[----:B------:R-:W1:Y:S02]  /*f320*/  SYNCS.PHASECHK.TRANS64.TRYWAIT P1, [R13+URZ+0x20], R4 ;  /* 0x000020040d0075a7 */ /* 0x000e64000802017f */
[----:B-1----:R-:W-:Y:S05]  /*f330*/  @!P1 BRA `(.L_x_301) ;  /* 0x0000000c00a09947 */ /* 0x002fea0003800000 */
.L_x_321:
[----:B------:R-:W-:Y:S01]  /*f340*/  UPRMT UR7, UR26, 0x9910, URZ ;  /* 0x000099101a077896 */ /* 0x000fe2000800003f */
[----:B0-----:R0:W-:Y:S03]  /*f350*/  @!P4 SYNCS.ARRIVE.TRANS64 RZ, [R13+URZ], R5 ;  /* 0x000000050dffc9a7 */ /* 0x0011e6000800003f */
[----:B------:R-:W-:-:S06]  /*f360*/  UISETP.NE.AND UP0, UPT, UR7, 0x2, UPT ;  /* 0x000000020700788c */ /* 0x000fcc000bf05270 */
[----:B------:R-:W-:-:S13]  /*f370*/  PLOP3.LUT P1, PT, PT, PT, UP0, 0x80, 0x0 ;  /* 0x000000000000781c */ /* 0x000fda0003f2f008 */
[----:B0-----:R-:W-:Y:S05]  /*f380*/  @P1 BRA `(.L_x_302) ;  /* 0x0000000000041947 */ /* 0x001fea0003800000 */
[----:B------:R-:W-:Y:S01]  /*f390*/  BPT.TRAP 0x1 ;  /* 0x000000040000795c */ /* 0x000fe20000300000 */
.L_x_302:
[----:B------:R-:W-:Y:S05]  /*f3a0*/  @P0 BRA `(.L_x_303) ;  /* 0x0000000000040947 */ /* 0x000fea0003800000 */
[----:B------:R-:W-:Y:S01]  /*f3b0*/  BPT.TRAP 0x1 ;  /* 0x000000040000795c */ /* 0x000fe20000300000 */
.L_x_303:
[--C-:B-1----:R-:W-:Y:S01]  /*f3c0*/  IMAD R4, R3, 0x4000, R10.reuse ;  /* 0x0000400003047824 */ /* 0x102fe200078e020a */
[----:B------:R-:W-:Y:S01]  /*f3d0*/  R2UR UR9, R13 ;  /* 0x000000000d0972ca */ /* 0x000fe200000e0000 */
[----:B------:R-:W-:Y:S01]  /*f3e0*/  IMAD R10, R3, 0x8000, R10 ;  /* 0x00008000030a7824 */ /* 0x000fe200078e020a */
[----:B------:R-:W-:Y:S01]  /*f3f0*/  UIADD3 UR14, UP0, UR24, 0xf0, URZ ;  /* 0x000000f0180e7890 */ /* 0x000fe2000ff1e03f */
[----:B------:R-:W-:Y:S01]  /*f400*/  VIADD R14, R14, 0xffffffff ;  /* 0xffffffff0e0e7836 */ /* 0x000fe20000000000 */
[----:B------:R-:W-:Y:S01]  /*f410*/  R2UR UR7, R4 ;  /* 0x00000000040772ca */ /* 0x000fe200000e0000 */
[----:B------:R-:W-:Y:S01]  /*f420*/  UIADD3 UR28, UP1, UR24, 0x1f0, URZ ;  /* 0x000001f0181c7890 */ /* 0x000fe2000ff3e03f */
[----:B------:R-:W-:Y:S01]  /*f430*/  R2UR UR8, R10 ;  /* 0x000000000a0872ca */ /* 0x000fe200000e0000 */
[----:B------:R-:W-:Y:S01]  /*f440*/  UIADD3.X UR15, URZ, UR25, URZ, UP0, !UPT ;  /* 0x000000193f0f7290 */ /* 0x000fe200087fe43f */
[----:B------:R-:W-:Y:S01]  /*f450*/  R2UR UR11, R7 ;  /* 0x00000000070b72ca */ /* 0x000fe200000e0000 */
[----:B------:R-:W-:Y:S01]  /*f460*/  VIADD R3, R3, 0x1 ;  /* 0x0000000103037836 */ /* 0x000fe20000000000 */
[----:B------:R-:W-:Y:S01]  /*f470*/  R2UR UR10, R12 ;  /* 0x000000000c0a72ca */ /* 0x000fe200000e0000 */
[----:B------:R-:W-:Y:S01]  /*f480*/  UIADD3.X UR29, URZ, UR25, URZ, UP1, !UPT ;  /* 0x000000193f1d7290 */ /* 0x000fe20008ffe43f */
[----:B------:R-:W-:Y:S01]  /*f490*/  R2UR UR12, R11 ;  /* 0x000000000b0c72ca */ /* 0x000fe200000e0000 */
[----:B------:R-:W-:Y:S01]  /*f4a0*/  UMOV UR16, 0x0 ;  /* 0x0000000000107882 */ /* 0x000fe20000000000 */
[----:B------:R-:W-:Y:S01]  /*f4b0*/  R2UR UR21, R6 ;  /* 0x00000000061572ca */ /* 0x000fe200000e0000 */
[----:B------:R-:W-:Y:S01]  /*f4c0*/  UMOV UR17, 0x10000000 ;  /* 0x1000000000117882 */ /* 0x000fe20000000000 */
[----:B------:R-:W-:Y:S01]  /*f4d0*/  ISETP.GT.AND P2, PT, R14, 0x1, PT ;  /* 0x000000010e00780c */ /* 0x000fe20003f44270 */
[----:B------:R-:W-:Y:S01]  /*f4e0*/  UIADD3 UR7, UR7, 0x100, URZ ;  /* 0x0000010007077890 */ /* 0x000fe2000fffe03f */
[----:B------:R-:W-:Y:S01]  /*f4f0*/  ISETP.NE.AND P1, PT, R3, 0x4, PT ;  /* 0x000000040300780c */ /* 0x000fe20003f25270 */
[----:B------:R-:W-:Y:S01]  /*f500*/  UIADD3 UR19, UR8, 0x10100, URZ ;  /* 0x0001010008137890 */ /* 0x000fe2000fffe03f */
[----:B------:R-:W-:-:S02]  /*f510*/  VIADD R12, R12, 0x80 ;  /* 0x000000800c0c7836 */ /* 0x000fc40000000000 */
[----:B------:R-:W-:Y:S02]  /*f520*/  SEL R5, RZ, 0x1, P1 ;  /* 0x00000001ff057807 */ /* 0x000fe40000800000 */
[----:B------:R-:W-:Y:S01]  /*f530*/  UMOV UR8, UR7 ;  /* 0x0000000700087c82 */ /* 0x000fe20008000000 */
[----:B------:R-:W-:Y:S01]  /*f540*/  SEL R3, R3, RZ, P1 ;  /* 0x000000ff03037207 */ /* 0x000fe20000800000 */
[----:B------:R0:W-:Y:S01]  /*f550*/  UTMALDG.3D [UR8], [UR14], desc[UR16] ;  /* 0x000010080e0075b4 */ /* 0x0001e20008011000 */
[----:B------:R-:W-:Y:S01]  /*f560*/  LOP3.LUT R2, R2, R5, RZ, 0x3c, !PT ;  /* 0x0000000502027212 */ /* 0x000fe200078e3cff */
[----:B0-----:R-:W-:Y:S01]  /*f570*/  UMOV UR8, UR19 ;  /* 0x0000001300087c82 */ /* 0x001fe20008000000 */
[----:B------:R-:W-:Y:S02]  /*f580*/  UMOV UR11, UR21 ;  /* 0x00000015000b7c82 */ /* 0x000fe40008000000 */
[----:B------:R0:W-:Y:S02]  /*f590*/  UTMALDG.3D [UR8], [UR28], desc[UR16] ;  /* 0x000010081c0075b4 */ /* 0x0001e40008011000 */
[----:B0-----:R-:W-:Y:S05]  /*f5a0*/  @P2 BRA `(.L_x_304) ;  /* 0xfffffffc00442947 */ /* 0x001fea000383ffff */
.L_x_300:
[----:B------:R-:W-:Y:S05]  /*f5b0*/  BSYNC B1 ;  /* 0x0000000000017941 */ /* 0x000fea0003800000 */
.L_x_299:
[----:B------:R-:W2:Y:S01]  /*f5c0*/  LDL.LU R15, [R1+0x70] ;  /* 0x00007000010f7983 */ /* 0x000ea20000300800 */
[----:B------:R-:W-:Y:S01]  /*f5d0*/  LOP3.LUT P5, RZ, R9, 0xff, RZ, 0xc0, !PT ;  /* 0x000000ff09ff7812 */ /* 0x000fe200078ac0ff */
[----:B------:R-:W-:Y:S01]  /*f5e0*/  VIADD R8, R8, UR20 ;  /* 0x0000001408087c36 */ /* 0x000fe20008000000 */
[----:B------:R-:W-:Y:S01]  /*f5f0*/  ULDC.64 UR8, c[0x0][0x650] ;  /* 0x0001940000087ab9 */ /* 0x000fe20000000a00 */
[----:B------:R-:W3:Y:S01]  /*f600*/  LDL.LU R13, [R1+0x74] ;  /* 0x00007400010d7983 */ /* 0x000ee20000300800 */
[----:B------:R-:W-:Y:S01]  /*f610*/  IMAD.U32 R5, RZ, RZ, UR20 ;  /* 0x00000014ff057e24 */ /* 0x000fe2000f8e00ff */
[----:B------:R-:W-:Y:S01]  /*f620*/  BSSY B1, `(.L_x_305) ;  /* 0x000006f000017945 */ /* 0x000fe20003800000 */
[----:B------:R-:W-:Y:S01]  /*f630*/  ISETP.GT.U32.AND P1, PT, R8, 0x3, PT ;  /* 0x000000030800780c */ /* 0x000fe20003f24070 */
[----:B------:R-:W-:Y:S01]  /*f640*/  IMAD.MOV.U32 R6, RZ, RZ, -0x1 ;  /* 0xffffffffff067424 */ /* 0x000fe200078e00ff */
[----:B------:R-:W-:Y:S01]  /*f650*/  SHF.R.U32.HI R2, RZ, 0x2, R8 ;  /* 0x00000002ff027819 */ /* 0x000fe20000011608 */
[----:B------:R-:W-:Y:S01]  /*f660*/  IMAD.MOV.U32 R11, RZ, RZ, -0x1 ;  /* 0xffffffffff0b7424 */ /* 0x000fe200078e00ff */
[----:B------:R-:W-:Y:S01]  /*f670*/  ISETP.LT.U32.AND P1, PT, R5, 0x4, P1 ;  /* 0x000000040500780c */ /* 0x000fe20000f21070 */
[----:B------:R-:W-:Y:S01]  /*f680*/  IMAD.MOV.U32 R5, RZ, RZ, -0x1 ;  /* 0xffffffffff057424 */ /* 0x000fe200078e00ff */
[----:B------:R-:W-:Y:S01]  /*f690*/  LOP3.LUT R2, R2, 0x1, RZ, 0xc0, !PT ;  /* 0x0000000102027812 */ /* 0x000fe200078ec0ff */
[----:B------:R-:W0:Y:S01]  /*f6a0*/  @P5 S2R R4, SR_CgaCtaId ;  /* 0x0000000000045919 */ /* 0x000e220000008800 */
[----:B------:R-:W-:-:S02]  /*f6b0*/  @P5 MOV R3, 0x400 ;  /* 0x0000040000035802 */ /* 0x000fc40000000f00 */
[----:B------:R-:W-:Y:S01]  /*f6c0*/  ISETP.NE.U32.AND P2, PT, R2, 0x1, PT ;  /* 0x000000010200780c */ /* 0x000fe20003f45070 */
[----:B------:R-:W-:Y:S01]  /*f6d0*/  IMAD.U32 R2, RZ, RZ, UR20 ;  /* 0x00000014ff027e24 */ /* 0x000fe2000f8e00ff */
[----:B------:R-:W-:Y:S02]  /*f6e0*/  LOP3.LUT R8, R8, 0x3, RZ, 0xc0, !PT ;  /* 0x0000000308087812 */ /* 0x000fe400078ec0ff */
[----:B------:R-:W-:Y:S02]  /*f6f0*/  PRMT R9, RZ, 0x7610, R9 ;  /* 0x00007610ff097816 */ /* 0x000fe40000000009 */
[----:B------:R-:W-:-:S04]  /*f700*/  ISETP.GT.U32.AND P2, PT, R2, 0x3, !P2 ;  /* 0x000000030200780c */ /* 0x000fc80005744070 */
[----:B------:R-:W-:Y:S02]  /*f710*/  SEL R2, RZ, 0x1, !P2 ;  /* 0x00000001ff027807 */ /* 0x000fe40005000000 */
[----:B0-----:R-:W-:-:S04]  /*f720*/  @P5 LEA R3, R4, R3, 0x18 ;  /* 0x0000000304035211 */ /* 0x001fc800078ec0ff */
[----:B------:R0:W-:Y:S02]  /*f730*/  @P5 SYNCS.ARRIVE.TRANS64.A1T0 RZ, [R3+URZ+0x58], RZ ;  /* 0x000058ff03ff59a7 */ /* 0x0001e4000810003f */
[----:B0-----:R-:W-:-:S04]  /*f740*/  SEL R3, RZ, 0x1, !P1 ;  /* 0x00000001ff037807 */ /* 0x001fc80004800000 */
[----:B------:R-:W-:Y:S02]  /*f750*/  LOP3.LUT R0, R2, R0, R3, 0x96, !PT ;  /* 0x0000000002007212 */ /* 0x000fe400078e9603 */
[----:B------:R-:W-:Y:S02]  /*f760*/  PRMT R2, RZ, 0x7610, R2 ;  /* 0x00007610ff027816 */ /* 0x000fe40000000002 */
[----:B---3--:R-:W-:-:S04]  /*f770*/  IADD3 R13, P5, R13, UR22, RZ ;  /* 0x000000160d0d7c10 */ /* 0x008fc8000ffbe0ff */
[----:B--2---:R-:W-:Y:S01]  /*f780*/  IADD3.X R15, R15, UR18, RZ, P5, !PT ;  /* 0x000000120f0f7c10 */ /* 0x004fe2000affe4ff */
[----:B------:R0:W-:Y:S01]  /*f790*/  STL [R1+0x74], R13 ;  /* 0x0000740d01007387 */ /* 0x0001e20000100800 */
[----:B------:R-:W-:-:S03]  /*f7a0*/  ISETP.GE.U32.AND P5, PT, R13, UR8, PT ;  /* 0x000000080d007c0c */ /* 0x000fc6000bfa6070 */
[----:B------:R0:W-:Y:S01]  /*f7b0*/  STL [R1+0x70], R15 ;  /* 0x0000700f01007387 */ /* 0x0001e20000100800 */
[----:B------:R-:W-:-:S13]  /*f7c0*/  ISETP.GE.U32.AND.EX P1, PT, R15, UR9, PT, P5 ;  /* 0x000000090f007c0c */ /* 0x000fda000bf26150 */
[----:B0-----:R-:W-:Y:S05]  /*f7d0*/  @P1 BRA `(.L_x_306) ;  /* 0x00000004004c1947 */ /* 0x001fea0003800000 */
[----:B------:R-:W-:Y:S01]  /*f7e0*/  ULDC.64 UR8, c[0x0][0x628] ;  /* 0x00018a0000087ab9 */ /* 0x000fe20000000a00 */
[----:B------:R-:W0:Y:S01]  /*f7f0*/  S2R R12, SR_CTAID.X ;  /* 0x00000000000c7919 */ /* 0x000e220000002500 */
[----:B------:R-:W-:Y:S01]  /*f800*/  ISETP.NE.U32.AND P1, PT, RZ, UR8, PT ;  /* 0x00000008ff007c0c */ /* 0x000fe2000bf25070 */
[----:B------:R-:W-:Y:S01]  /*f810*/  ULDC UR10, c[0x0][0x630] ;  /* 0x00018c00000a7ab9 */ /* 0x000fe20000000800 */
[----:B------:R-:W-:Y:S01]  /*f820*/  IMAD.MOV.U32 R2, RZ, RZ, R13 ;  /* 0x000000ffff027224 */ /* 0x000fe200078e000d */
[----:B------:R-:W1:Y:S01]  /*f830*/  S2R R10, SR_CTAID.Y ;  /* 0x00000000000a7919 */ /* 0x000e620000002600 */
[----:B------:R-:W-:Y:S01]  /*f840*/  ISETP.NE.AND.EX P1, PT, RZ, UR9, PT, P1 ;  /* 0x00000009ff007c0c */ /* 0x000fe2000bf25310 */
[----:B------:R-:W-:-:S12]  /*f850*/  IMAD.MOV.U32 R3, RZ, RZ, R15 ;  /* 0x000000ffff037224 */ /* 0x000fd800078e000f */
[----:B------:R-:W-:Y:S05]  /*f860*/  @!P1 BRA `(.L_x_307) ;  /* 0x0000000000289947 */ /* 0x000fea0003800000 */
[----:B------:R-:W-:Y:S02]  /*f870*/  ULDC UR7, c[0x0][0x634] ;  /* 0x00018d0000077ab9 */ /* 0x000fe40000000800 */
[----:B------:R-:W-:-:S05]  /*f880*/  IADD3 R7, P1, R13, UR7, RZ ;  /* 0x000000070d077c10 */ /* 0x000fca000ff3e0ff */
[----:B------:R-:W-:-:S04]  /*f890*/  IMAD.X R11, RZ, RZ, R15, P1 ;  /* 0x000000ffff0b7224 */ /* 0x000fc800008e060f */
[----:B------:R-:W-:-:S04]  /*f8a0*/  IMAD.WIDE.U32 R4, R11, UR8, RZ ;  /* 0x000000080b047c25 */ /* 0x000fc8000f8e00ff */
[----:B------:R-:W-:-:S04]  /*f8b0*/  IMAD.WIDE.U32 R4, P1, R7, UR9, R4 ;  /* 0x0000000907047c25 */ /* 0x000fc8000f820004 */
[----:B------:R-:W-:-:S04]  /*f8c0*/  IMAD.WIDE.U32 R6, R7, UR8, RZ ;  /* 0x0000000807067c25 */ /* 0x000fc8000f8e00ff */
[----:B------:R-:W-:Y:S01]  /*f8d0*/  IMAD.X R3, RZ, RZ, RZ, P1 ;  /* 0x000000ffff037224 */ /* 0x000fe200008e06ff */
[----:B------:R-:W-:Y:S01]  /*f8e0*/  IADD3 RZ, P1, R7, R4, RZ ;  /* 0x0000000407ff7210 */ /* 0x000fe20007f3e0ff */
[----:B------:R-:W-:-:S04]  /*f8f0*/  IMAD.MOV.U32 R2, RZ, RZ, R5 ;  /* 0x000000ffff027224 */ /* 0x000fc800078e0005 */
[----:B------:R-:W-:-:S08]  /*f900*/  IMAD.WIDE.U32.X R2, R11, UR9, R2, P1 ;  /* 0x000000090b027c25 */ /* 0x000fd000088e0402 */
.L_x_307:
[--C-:B------:R-:W-:Y:S01]  /*f910*/  SHF.R.U64 R11, R2, UR10, R3.reuse ;  /* 0x0000000a020b7c19 */ /* 0x100fe20008001203 */
[----:B------:R-:W-:Y:S01]  /*f920*/  ULDC.64 UR8, c[0x0][0x620] ;  /* 0x0001880000087ab9 */ /* 0x000fe20000000a00 */
[----:B------:R-:W-:Y:S01]  /*f930*/  SHF.R.U32.HI R2, RZ, UR10, R3 ;  /* 0x0000000aff027c19 */ /* 0x000fe20008011603 */
[----:B------:R-:W-:Y:S01]  /*f940*/  IMAD.MOV.U32 R3, RZ, RZ, R15 ;  /* 0x000000ffff037224 */ /* 0x000fe200078e000f */
[----:B------:R-:W-:Y:S01]  /*f950*/  IADD3 R5, P1, RZ, -R11, RZ ;  /* 0x8000000bff057210 */ /* 0x000fe20007f3e0ff */
[----:B------:R-:W-:Y:S01]  /*f960*/  ULDC UR7, c[0x0][0x150] ;  /* 0x0000540000077ab9 */ /* 0x000fe20000000800 */
[----:B0-----:R-:W-:Y:S01]  /*f970*/  I2FP.F32.U32 R6, R12 ;  /* 0x0000000c00067245 */ /* 0x001fe20000201000 */
[----:B------:R-:W0:Y:S01]  /*f980*/  LDC R7, c[0x0][0x144] ;  /* 0x00005100ff077b82 */ /* 0x000e220000000800 */
[----:B------:R-:W-:Y:S01]  /*f990*/  ULDC.64 UR10, c[0x0][0x640] ;  /* 0x00019000000a7ab9 */ /* 0x000fe20000000a00 */
[----:B------:R-:W-:Y:S01]  /*f9a0*/  IMAD.X R2, RZ, RZ, ~R2, P1 ;  /* 0x000000ffff027224 */ /* 0x000fe200008e0e02 */
[----:B------:R-:W-:Y:S01]  /*f9b0*/  ISETP.NE.U32.AND P1, PT, RZ, UR10, PT ;  /* 0x0000000aff007c0c */ /* 0x000fe2000bf25070 */
[----:B------:R-:W-:Y:S01]  /*f9c0*/  FMUL R6, R6, UR7 ;  /* 0x0000000706067c20 */ /* 0x000fe20008400000 */
[----:B------:R-:W-:Y:S01]  /*f9d0*/  ULDC UR7, c[0x0][0x618] ;  /* 0x0001860000077ab9 */ /* 0x000fe20000000800 */
[----:B------:R-:W-:Y:S01]  /*f9e0*/  IMAD R4, R2, UR8, RZ ;  /* 0x0000000802047c24 */ /* 0x000fe2000f8e02ff */
[----:B------:R-:W-:Y:S01]  /*f9f0*/  ISETP.NE.AND.EX P1, PT, RZ, UR11, PT, P1 ;  /* 0x0000000bff007c0c */ /* 0x000fe2000bf25310 */
[----:B------:R-:W-:Y:S01]  /*fa00*/  IMAD.MOV.U32 R2, RZ, RZ, R13 ;  /* 0x000000ffff027224 */ /* 0x000fe200078e000d */
[----:B------:R-:W2:Y:S01]  /*fa10*/  LDC R15, c[0x0][0x148] ;  /* 0x00005200ff0f7b82 */ /* 0x000ea20000000800 */
[----:B------:R-:W3:Y:S02]  /*fa20*/  F2I.U32.TRUNC.NTZ R6, R6 ;  /* 0x0000000600067305 */ /* 0x000ee4000020f000 */
[----:B------:R-:W-:Y:S01]  /*fa30*/  IMAD.WIDE.U32 R2, R5, UR8, R2 ;  /* 0x0000000805027c25 */ /* 0x000fe2000f8e0002 */
[----:B------:R-:W-:-:S03]  /*fa40*/  ULDC UR8, c[0x0][0x154] ;  /* 0x0000550000087ab9 */ /* 0x000fc60000000800 */
[----:B------:R-:W-:Y:S01]  /*fa50*/  IMAD R5, R5, UR9, R4 ;  /* 0x0000000905057c24 */ /* 0x000fe2000f8e0204 */
[----:B------:R-:W-:-:S03]  /*fa60*/  ULDC UR9, c[0x0][0x608] ;  /* 0x0001820000097ab9 */ /* 0x000fc60000000800 */
[----:B------:R-:W-:-:S05]  /*fa70*/  IMAD.IADD R3, R3, 0x1, R5 ;  /* 0x0000000103037824 */ /* 0x000fca00078e0205 */
[----:B------:R-:W-:Y:S01]  /*fa80*/  SHF.R.U64 R13, R2, UR7, R3 ;  /* 0x00000007020d7c19 */ /* 0x000fe20008001203 */
[----:B---3--:R-:W-:Y:S01]  /*fa90*/  IMAD.MOV R6, RZ, RZ, -R6 ;  /* 0x000000ffff067224 */ /* 0x008fe200078e0a06 */
[----:B-1----:R-:W-:-:S03]  /*faa0*/  I2FP.F32.U32 R2, R10 ;  /* 0x0000000a00027245 */ /* 0x002fc60000201000 */
[----:B0-----:R-:W-:Y:S02]  /*fab0*/  IMAD R19, R7, R6, R12 ;  /* 0x0000000607137224 */ /* 0x001fe400078e020c */
[----:B------:R-:W-:Y:S01]  /*fac0*/  FMUL R4, R2, UR8 ;  /* 0x0000000802047c20 */ /* 0x000fe20008400000 */
[----:B------:R-:W-:Y:S01]  /*fad0*/  SHF.R.U32.HI R2, RZ, UR7, R3 ;  /* 0x00000007ff027c19 */ /* 0x000fe20008011603 */
[----:B------:R-:W-:Y:S02]  /*fae0*/  ULDC UR7, c[0x0][0x658] ;  /* 0x0001960000077ab9 */ /* 0x000fe40000000800 */
[----:B------:R0:W1:Y:S01]  /*faf0*/  F2I.U32.TRUNC.NTZ R18, R4 ;  /* 0x0000000400127305 */ /* 0x000062000020f000 */
[--C-:B------:R-:W-:Y:S02]  /*fb00*/  SHF.R.U64 R16, R13, UR9, R2.reuse ;  /* 0x000000090d107c19 */ /* 0x100fe40008001202 */
[----:B------:R-:W-:-:S04]  /*fb10*/  SHF.R.U32.HI R3, RZ, UR9, R2 ;  /* 0x00000009ff037c19 */ /* 0x000fc80008011602 */
[--C-:B------:R-:W-:Y:S02]  /*fb20*/  SHF.R.U64 R14, R16, UR7, R3.reuse ;  /* 0x00000007100e7c19 */ /* 0x100fe40008001203 */
[----:B------:R-:W-:-:S03]  /*fb30*/  SHF.R.U32.HI R3, RZ, UR7, R3 ;  /* 0x00000007ff037c19 */ /* 0x000fc60008011603 */
[----:B------:R-:W-:Y:S01]  /*fb40*/  IMAD.MOV.U32 R2, RZ, RZ, R14 ;  /* 0x000000ffff027224 */ /* 0x000fe200078e000e */
[----:B0-2---:R-:W-:Y:S06]  /*fb50*/  @!P1 BRA `(.L_x_308) ;  /* 0x0000000000289947 */ /* 0x005fec0003800000 */
        /* <DEDUP_REMOVED lines=10> */
.L_x_308:
[----:B------:R-:W-:Y:S01]  /*fc00*/  ULDC UR7, c[0x0][0x648] ;  /* 0x0001920000077ab9 */ /* 0x000fe20000000800 */
[----:B-1----:R-:W-:Y:S01]  /*fc10*/  IMAD.MOV R18, RZ, RZ, -R18 ;  /* 0x000000ffff127224 */ /* 0x002fe200078e0a12 */
[----:B------:R-:W-:Y:S01]  /*fc20*/  SHF.R.U64 R3, R2, UR7, R3 ;  /* 0x0000000702037c19 */ /* 0x000fe20008001203 */
[----:B------:R-:W-:Y:S01]  /*fc30*/  ULDC UR7, c[0x0][0x638] ;  /* 0x00018e0000077ab9 */ /* 0x000fe20000000800 */
[----:B------:R-:W-:Y:S01]  /*fc40*/  LOP3.LUT R2, R16, UR6, RZ, 0xc0, !PT ;  /* 0x0000000610027c12 */ /* 0x000fe2000f8ec0ff */
[----:B------:R-:W-:Y:S01]  /*fc50*/  @P3 IMAD R19, R15, R18, R10 ;  /* 0x000000120f133224 */ /* 0x000fe200078e020a */
[----:B------:R-:W-:Y:S01]  /*fc60*/  LOP3.LUT R13, R13, UR4, RZ, 0xc0, !PT ;  /* 0x000000040d0d7c12 */ /* 0x000fe2000f8ec0ff */
[----:B------:R-:W-:Y:S01]  /*fc70*/  IMAD.MOV R5, RZ, RZ, -R3 ;  /* 0x000000ffff057224 */ /* 0x000fe200078e0a03 */
[----:B------:R-:W-:Y:S01]  /*fc80*/  ULDC UR8, c[0x0][0x610] ;  /* 0x0001840000087ab9 */ /* 0x000fe20000000800 */
[----:B------:R-:W-:Y:S02]  /*fc90*/  IMAD R2, R3, UR5, R2 ;  /* 0x0000000503027c24 */ /* 0x000fe4000f8e0202 */
[----:B------:R-:W-:Y:S01]  /*fca0*/  IMAD R14, R5, UR7, R14 ;  /* 0x00000007050e7c24 */ /* 0x000fe2000f8e020e */
[----:B------:R-:W-:Y:S01]  /*fcb0*/  ULDC UR7, c[0x0][0x600] ;  /* 0x0001800000077ab9 */ /* 0x000fe20000000800 */
[----:B------:R-:W-:-:S02]  /*fcc0*/  IMAD R5, R2, UR8, R19 ;  /* 0x0000000802057c24 */ /* 0x000fc4000f8e0213 */
[----:B------:R-:W-:Y:S02]  /*fcd0*/  IMAD R14, R14, UR7, R13 ;  /* 0x000000070e0e7c24 */ /* 0x000fe4000f8e020d */
[----:B------:R-:W-:-:S03]  /*fce0*/  IMAD.MOV.U32 R2, RZ, RZ, 0x1 ;  /* 0x00000001ff027424 */ /* 0x000fc600078e00ff */
[----:B------:R-:W-:Y:S02]  /*fcf0*/  SEL R6, R14, R5, !P3 ;  /* 0x000000050e067207 */ /* 0x000fe40005800000 */
[----:B------:R-:W-:-:S07]  /*fd00*/  SEL R5, R5, R14, !P3 ;  /* 0x0000000e05057207 */ /* 0x000fce0005800000 */
.L_x_306:
[----:B------:R-:W-:Y:S05]  /*fd10*/  BSYNC B1 ;  /* 0x0000000000017941 */ /* 0x000fea0003800000 */
.L_x_305:
[----:B------:R-:W-:-:S13]  /*fd20*/  LOP3.LUT P1, RZ, R2, 0xff, RZ, 0xc0, !PT ;  /* 0x000000ff02ff7812 */ /* 0x000fda000782c0ff */
[----:B------:R-:W-:Y:S05]  /*fd30*/  @P1 BRA `(.L_x_309) ;  /* 0xfffffff4002c1947 */ /* 0x000fea000383ffff */
[----:B------:R-:W-:Y:S05]  /*fd40*/  BSYNC B0 ;  /* 0x0000000000007941 */ /* 0x000fea0003800000 */
.L_x_297:
[----:B------:R-:W-:-:S03]  /*fd50*/  UMOV UR7, 0xffffffff ;  /* 0xffffffff00077882 */ /* 0x000fc60000000000 */
[----:B------:R-:W-:Y:S05]  /*fd60*/  BRA.DIV UR7, `(.L_x_310) ;  /* 0x0000000607287947 */ /* 0x000fea000b800000 */
[----:B------:R-:W-:-:S13]  /*fd70*/  ELECT P0, URZ, PT ;  /* 0x00000000003f782f */ /* 0x000fda0003800000 */
.L_x_324:
[----:B------:R-:W-:Y:S04]  /*fd80*/  BSSY B0, `(.L_x_311) ;  /* 0x000002c000007945 */ /* 0x000fe80003800000 */
[----:B------:R-:W-:Y:S05]  /*fd90*/  @!P0 BRA `(.L_x_312) ;  /* 0x0000000000a88947 */ /* 0x000fea0003800000 */
[----:B------:R-:W-:-:S04]  /*fda0*/  ULOP3.LUT UR7, UR13, 0x2, URZ, 0xfc, !UPT ;  /* 0x000000020d077892 */ /* 0x000fc8000f8efc3f */
[----:B------:R-:W-:-:S06]  /*fdb0*/  UISETP.NE.AND UP0, UPT, UR7, 0x3, UPT ;  /* 0x000000030700788c */ /* 0x000fcc000bf05270 */
[----:B------:R-:W-:-:S13]  /*fdc0*/  PLOP3.LUT P0, PT, PT, PT, UP0, 0x80, 0x0 ;  /* 0x000000000000781c */ /* 0x000fda0003f0f008 */
[----:B------:R-:W-:Y:S05]  /*fdd0*/  @!P0 BRA `(.L_x_313) ;  /* 0x0000000000048947 */ /* 0x000fea0003800000 */
[----:B------:R-:W-:Y:S01]  /*fde0*/  BPT.TRAP 0x1 ;  /* 0x000000040000795c */ /* 0x000fe20000300000 */
.L_x_313:
[----:B------:R-:W0:Y:S01]  /*fdf0*/  S2R R3, SR_CgaCtaId ;  /* 0x0000000000037919 */ /* 0x000e220000008800 */
[----:B------:R-:W-:-:S04]  /*fe00*/  MOV R2, 0x400 ;  /* 0x0000040000027802 */ /* 0x000fc80000000f00 */
[----:B0-----:R-:W-:Y:S02]  /*fe10*/  LEA R3, R3, R2, 0x18 ;  /* 0x0000000203037211 */ /* 0x001fe400078ec0ff */
[----:B------:R-:W-:-:S03]  /*fe20*/  SHF.L.U32 R2, R0, 0x1f, RZ ;  /* 0x0000001f00027819 */ /* 0x000fc600000006ff */
[----:B------:R-:W-:-:S04]  /*fe30*/  VIADD R3, R3, 0x20 ;  /* 0x0000002003037836 */ /* 0x000fc80000000000 */
[C---:B------:R-:W-:Y:S02]  /*fe40*/  IMAD R7, R8.reuse, 0x8, R3 ;  /* 0x0000000808077824 */ /* 0x040fe400078e0203 */
[----:B------:R-:W-:Y:S02]  /*fe50*/  VIADD R8, R8, 0x1 ;  /* 0x0000000108087836 */ /* 0x000fe40000000000 */
[----:B------:R-:W0:Y:S03]  /*fe60*/  SYNCS.PHASECHK.TRANS64.TRYWAIT P0, [R7+URZ], R2 ;  /* 0x00000002070075a7 */ /* 0x000e26000800017f */
[----:B------:R-:W-:-:S04]  /*fe70*/  ISETP.NE.AND P1, PT, R8, 0x4, PT ;  /* 0x000000040800780c */ /* 0x000fc80003f25270 */
[----:B------:R-:W-:Y:S02]  /*fe80*/  SEL R5, RZ, 0x1, P1 ;  /* 0x00000001ff057807 */ /* 0x000fe40000800000 */
[----:B------:R-:W-:Y:S02]  /*fe90*/  SEL R8, R8, RZ, P1 ;  /* 0x000000ff08087207 */ /* 0x000fe40000800000 */
[----:B------:R-:W-:-:S03]  /*fea0*/  LOP3.LUT R5, R0, R5, RZ, 0x3c, !PT ;  /* 0x0000000500057212 */ /* 0x000fc600078e3cff */
[----:B------:R-:W-:Y:S01]  /*feb0*/  IMAD R9, R8, 0x8, R3 ;  /* 0x0000000808097824 */ /* 0x000fe200078e0203 */
[----:B------:R-:W-:Y:S01]  /*fec0*/  SHF.L.U32 R4, R5, 0x1f, RZ ;  /* 0x0000001f05047819 */ /* 0x000fe200000006ff */
[----:B0-----:R-:W-:Y:S06]  /*fed0*/  @!P0 BRA `(.L_x_314) ;  /* 0x0000000000f08947 */ /* 0x001fec0003800000 */
.L_x_325:
[----:B------:R-:W1:Y:S01]  /*fee0*/  SYNCS.PHASECHK.TRANS64.TRYWAIT P0, [R9+URZ], R4 ;  /* 0x00000004090075a7 */ /* 0x000e62000800017f */
[----:B------:R-:W-:-:S05]  /*fef0*/  VIADD R0, R8, 0x1 ;  /* 0x0000000108007836 */ /* 0x000fca0000000000 */
[----:B------:R-:W-:-:S04]  /*ff00*/  ISETP.NE.AND P1, PT, R0, 0x4, PT ;  /* 0x000000040000780c */ /* 0x000fc80003f25270 */
[----:B0-----:R-:W-:Y:S02]  /*ff10*/  SEL R2, RZ, 0x1, P1 ;  /* 0x00000001ff027807 */ /* 0x001fe40000800000 */
[----:B------:R-:W-:Y:S02]  /*ff20*/  SEL R0, R0, RZ, P1 ;  /* 0x000000ff00007207 */ /* 0x000fe40000800000 */
[----:B------:R-:W-:-:S03]  /*ff30*/  LOP3.LUT R7, R5, R2, RZ, 0x3c, !PT ;  /* 0x0000000205077212 */ /* 0x000fc600078e3cff */
[----:B------:R-:W-:Y:S01]  /*ff40*/  IMAD R6, R0, 0x8, R3 ;  /* 0x0000000800067824 */ /* 0x000fe200078e0203 */
[----:B------:R-:W-:Y:S01]  /*ff50*/  SHF.L.U32 R5, R7, 0x1f, RZ ;  /* 0x0000001f07057819 */ /* 0x000fe200000006ff */
[----:B-1----:R-:W-:Y:S06]  /*ff60*/  @!P0 BRA `(.L_x_315) ;  /* 0x0000000000e08947 */ /* 0x002fec0003800000 */
.L_x_326:
[----:B------:R-:W1:Y:S01]  /*ff70*/  SYNCS.PHASECHK.TRANS64.TRYWAIT P0, [R6+URZ], R5 ;  /* 0x00000005060075a7 */ /* 0x000e62000800017f */
[----:B------:R-:W-:-:S05]  /*ff80*/  VIADD R0, R0, 0x1 ;  /* 0x0000000100007836 */ /* 0x000fca0000000000 */
[----:B------:R-:W-:-:S04]  /*ff90*/  ISETP.NE.AND P1, PT, R0, 0x4, PT ;  /* 0x000000040000780c */ /* 0x000fc80003f25270 */
[----:B------:R-:W-:Y:S02]  /*ffa0*/  SEL R2, RZ, 0x1, P1 ;  /* 0x00000001ff027807 */ /* 0x000fe40000800000 */
[----:B------:R-:W-:Y:S02]  /*ffb0*/  SEL R0, R0, RZ, P1 ;  /* 0x000000ff00007207 */ /* 0x000fe40000800000 */
[----:B------:R-:W-:Y:S01]  /*ffc0*/  LOP3.LUT R2, R7, R2, RZ, 0x3c, !PT ;  /* 0x0000000207027212 */ /* 0x000fe200078e3cff */
[----:B-1----:R-:W-:Y:S06]  /*ffd0*/  @!P0 BRA `(.L_x_316) ;  /* 0x0000000000d88947 */ /* 0x002fec0003800000 */
.L_x_327:
[----:B------:R-:W-:Y:S01]  /*ffe0*/  IMAD R3, R0, 0x8, R3 ;  /* 0x0000000800037824 */ /* 0x000fe200078e0203 */
[----:B------:R-:W-:-:S07]  /*fff0*/  SHF.L.U32 R0, R2, 0x1f, RZ ;  /* 0x0000001f02007819 */ /* 0x000fce00000006ff */
.L_x_317:
[----:B--2---:R2:W3:Y:S02]  /*10000*/  SYNCS.PHASECHK.TRANS64.TRYWAIT P0, [R3+URZ], R0 ;  /* 0x00000000030075a7 */ /* 0x0044e4000800017f */
[----:B---3--:R-:W-:Y:S05]  /*10010*/  @!P0 NANOSLEEP.SYNCS 0x989680 ;  /* 0x009896800000895d */ /* 0x008fea0003900000 */
[----:B------:R-:W3:Y:S02]  /*10020*/  @!P0 SYNCS.PHASECHK.TRANS64 P0, [R3+URZ], R0 ;  /* 0x00000000030085a7 */ /* 0x000ee4000800007f */
[----:B---3--:R-:W-:Y:S05]  /*10030*/  @!P0 BRA `(.L_x_317) ;  /* 0xfffffffc00f08947 */ /* 0x008fea000383ffff */
.L_x_312:
[----:B------:R-:W-:Y:S05]  /*10040*/  BSYNC B0 ;  /* 0x0000000000007941 */ /* 0x000fea0003800000 */
.L_x_311:
[----:B------:R-:W-:Y:S05]  /*10050*/  EXIT ;  /* 0x000000000000794d */ /* 0x000fea0003800000 */
.L_x_17:
[----:B-1----:R-:W-:-:S04]  /*10060*/  IMAD.U32 R3, RZ, RZ, UR6 ;  /* 0x00000006ff037e24 */ /* 0x002fc8000f8e00ff */
[----:B------:R1:W2:Y:S03]  /*10070*/  SYNCS.PHASECHK.TRANS64.TRYWAIT P0, [R3+URZ], R0 ;  /* 0x00000000030075a7 */ /* 0x0002a6000800017f */
[----:B--2---:R-:W-:Y:S05]  /*10080*/  @!P0 NANOSLEEP.SYNCS 0x989680 ;  /* 0x009896800000895d */ /* 0x004fea0003900000 */
[----:B------:R-:W2:Y:S02]  /*10090*/  @!P0 SYNCS.PHASECHK.TRANS64 P0, [R3+URZ], R0 ;  /* 0x00000000030085a7 */ /* 0x000ea4000800007f */
[----:B--2---:R-:W-:Y:S05]  /*100a0*/  @!P0 BRA `(.L_x_17) ;  /* 0xfffffffc00ec8947 */ /* 0x004fea000383ffff */
[----:B------:R-:W-:Y:S05]  /*100b0*/  BRA `(.L_x_16) ;  /* 0xffffff1800a47947 */ /* 0x000fea000383ffff */
.L_x_23:
[----:B-----5:R2:W-:Y:S02]  /*100c0*/  STL [R1+0x80], R0 ;  /* 0x0000800001007387 */ /* 0x0205e40000100800 */
[----:B--2---:R-:W-:-:S04]  /*100d0*/  IMAD.U32 R0, RZ, RZ, UR9 ;  /* 0x00000009ff007e24 */ /* 0x004fc8000f8e00ff */
[----:B------:R2:W3:Y:S03]  /*100e0*/  SYNCS.PHASECHK.TRANS64.TRYWAIT P0, [R0+URZ], R229 ;  /* 0x000000e5000075a7 */ /* 0x0004e6000800017f */
[----:B---3--:R-:W-:Y:S05]  /*100f0*/  @!P0 NANOSLEEP.SYNCS 0x989680 ;  /* 0x009896800000895d */ /* 0x008fea0003900000 */
[----:B------:R2:W3:Y:S02]  /*10100*/  @!P0 SYNCS.PHASECHK.TRANS64 P0, [R0+URZ], R229 ;  /* 0x000000e5000085a7 */ /* 0x0004e4000800007f */
[----:B--2---:R2:W5:Y:S02]  /*10110*/  LDL.LU R0, [R1+0x80] ;  /* 0x0000800001007983 */ /* 0x0045640000300800 */
[----:B--23--:R-:W-:Y:S05]  /*10120*/  @!P0 BRA `(.L_x_23) ;  /* 0xfffffffc00e48947 */ /* 0x00cfea000383ffff */
[----:B------:R-:W-:Y:S05]  /*10130*/  BRA `(.L_x_22) ;  /* 0xffffff2c00447947 */ /* 0x000fea000383ffff */
.L_x_298:
[----:B------:R-:W-:Y:S01]  /*10140*/  BSSY B1, `(.L_x_318) ;  /* 0x0000006000017945 */ /* 0x000fe20003800000 */
[----:B------:R-:W-:-:S07]  /*10150*/  IMAD.MOV.U32 R2, RZ, RZ, -0x1 ;  /* 0xffffffffff027424 */ /* 0x000fce00078e00ff */
[----:B------:R-:W-:Y:S05]  /*10160*/  WARPSYNC.COLLECTIVE R2, `(.L_x_319) ;  /* 0x00000000020c7348 */ /* 0x000fea0003c00000 */
[----:B------:R-:W-:Y:S02]  /*10170*/  ELECT P1, UR62, PT ;  /* 0x00000000003e782f */ /* 0x000fe40003820000 */
[----:B------:R-:W-:Y:S01]  /*10180*/  MOV R2, UR62 ;  /* 0x0000003e00027c02 */ /* 0x000fe20008000f00 */
[----:B------:R-:W-:Y:S10]  /*10190*/  ENDCOLLECTIVE ;  /* 0x000000000000791b */ /* 0x000ff40003800000 */
.L_x_319:
[----:B------:R-:W-:Y:S05]  /*101a0*/  BSYNC B1 ;  /* 0x0000000000017941 */ /* 0x000fea0003800000 */
.L_x_318:
[----:B------:R-:W-:Y:S05]  /*101b0*/  BRA `(.L_x_320) ;  /* 0xfffffff000187947 */ /* 0x000fea000383ffff */
.L_x_301:
[----:B-1----:R1:W2:Y:S02]  /*101c0*/  SYNCS.PHASECHK.TRANS64.TRYWAIT P1, [R13+URZ+0x20], R4 ;  /* 0x000020040d0075a7 */ /* 0x0022a4000802017f */
[----:B--2---:R-:W-:Y:S05]  /*101d0*/  @!P1 NANOSLEEP.SYNCS 0x989680 ;  /* 0x009896800000995d */ /* 0x004fea0003900000 */
[----:B------:R-:W2:Y:S02]  /*101e0*/  @!P1 SYNCS.PHASECHK.TRANS64 P1, [R13+URZ+0x20], R4 ;  /* 0x000020040d0095a7 */ /* 0x000ea4000802007f */
[----:B--2---:R-:W-:Y:S05]  /*101f0*/  @!P1 BRA `(.L_x_301) ;  /* 0xfffffffc00f09947 */ /* 0x004fea000383ffff */
[----:B------:R-:W-:Y:S05]  /*10200*/  BRA `(.L_x_321) ;  /* 0xfffffff0004c7947 */ /* 0x000fea000383ffff */
.L_x_310:
[----:B------:R-:W-:Y:S01]  /*10210*/  BSSY B0, `(.L_x_322) ;  /* 0x0000006000007945 */ /* 0x000fe20003800000 */
[----:B------:R-:W-:-:S07]  /*10220*/  IMAD.MOV.U32 R2, RZ, RZ, -0x1 ;  /* 0xffffffffff027424 */ /* 0x000fce00078e00ff */
[----:B------:R-:W-:Y:S05]  /*10230*/  WARPSYNC.COLLECTIVE R2, `(.L_x_323) ;  /* 0x00000000020c7348 */ /* 0x000fea0003c00000 */
[----:B------:R-:W-:Y:S02]  /*10240*/  ELECT P1, UR62, PT ;  /* 0x00000000003e782f */ /* 0x000fe40003820000 */
[----:B------:R-:W-:Y:S01]  /*10250*/  MOV R2, UR62 ;  /* 0x0000003e00027c02 */ /* 0x000fe20008000f00 */
[----:B------:R-:W-:Y:S10]  /*10260*/  ENDCOLLECTIVE ;  /* 0x000000000000791b */ /* 0x000ff40003800000 */
.L_x_323:
[----:B------:R-:W-:Y:S05]  /*10270*/  BSYNC B0 ;  /* 0x0000000000007941 */ /* 0x000fea0003800000 */
.L_x_322:
[----:B------:R-:W-:Y:S01]  /*10280*/  PLOP3.LUT P0, PT, P1, PT, PT, 0x80, 0x0 ;  /* 0x000000000000781c */ /* 0x000fe20000f0f070 */
[----:B------:R-:W-:-:S12]  /*10290*/  BRA `(.L_x_324) ;  /* 0xfffffff800b87947 */ /* 0x000fd8000383ffff */
.L_x_314:
[----:B0-----:R0:W1:Y:S02]  /*102a0*/  SYNCS.PHASECHK.TRANS64.TRYWAIT P0, [R7+URZ], R2 ;  /* 0x00000002070075a7 */ /* 0x001064000800017f */
[----:B-1----:R-:W-:Y:S05]  /*102b0*/  @!P0 NANOSLEEP.SYNCS 0x989680 ;  /* 0x009896800000895d */ /* 0x002fea0003900000 */
[----:B------:R-:W1:Y:S02]  /*102c0*/  @!P0 SYNCS.PHASECHK.TRANS64 P0, [R7+URZ], R2 ;  /* 0x00000002070085a7 */ /* 0x000e64000800007f */
[----:B-1----:R-:W-:Y:S05]  /*102d0*/  @!P0 BRA `(.L_x_314) ;  /* 0xfffffffc00f08947 */ /* 0x002fea000383ffff */
[----:B------:R-:W-:Y:S05]  /*102e0*/  BRA `(.L_x_325) ;  /* 0xfffffff800fc7947 */ /* 0x000fea000383ffff */
.L_x_315:
[----:B0-----:R0:W1:Y:S02]  /*102f0*/  SYNCS.PHASECHK.TRANS64.TRYWAIT P0, [R9+URZ], R4 ;  /* 0x00000004090075a7 */ /* 0x001064000800017f */
[----:B-1----:R-:W-:Y:S05]  /*10300*/  @!P0 NANOSLEEP.SYNCS 0x989680 ;  /* 0x009896800000895d */ /* 0x002fea0003900000 */
[----:B------:R-:W1:Y:S02]  /*10310*/  @!P0 SYNCS.PHASECHK.TRANS64 P0, [R9+URZ], R4 ;  /* 0x00000004090085a7 */ /* 0x000e64000800007f */
[----:B-1----:R-:W-:Y:S05]  /*10320*/  @!P0 BRA `(.L_x_315) ;  /* 0xfffffffc00f08947 */ /* 0x002fea000383ffff */
[----:B------:R-:W-:Y:S05]  /*10330*/  BRA `(.L_x_326) ;  /* 0xfffffffc000c7947 */ /* 0x000fea000383ffff */
.L_x_316:
[----:B-1----:R1:W2:Y:S02]  /*10340*/  SYNCS.PHASECHK.TRANS64.TRYWAIT P0, [R6+URZ], R5 ;  /* 0x00000005060075a7 */ /* 0x0022a4000800017f */
[----:B--2---:R-:W-:Y:S05]  /*10350*/  @!P0 NANOSLEEP.SYNCS 0x989680 ;  /* 0x009896800000895d */ /* 0x004fea0003900000 */
[----:B------:R-:W2:Y:S02]  /*10360*/  @!P0 SYNCS.PHASECHK.TRANS64 P0, [R6+URZ], R5 ;  /* 0x00000005060085a7 */ /* 0x000ea4000800007f */
[----:B--2---:R-:W-:Y:S05]  /*10370*/  @!P0 BRA `(.L_x_316) ;  /* 0xfffffffc00f08947 */ /* 0x004fea000383ffff */
[----:B------:R-:W-:Y:S05]  /*10380*/  BRA `(.L_x_327) ;  /* 0xfffffffc00147947 */ /* 0x000fea000383ffff */
.L_x_328:
[----:B------:R-:W-:-:S00]  /*10390*/  BRA `(.L_x_328) ;  /* 0xfffffffc00fc7947 */ /* 0x000fc0000383ffff */
[----:B------:R-:W-:-:S00]  /*103a0*/  NOP ;  /* 0x0000000000007918 */ /* 0x000fc00000000000 */
        /* <DEDUP_REMOVED lines=13> */
.L_x_329:


//--------------------- .nv.shared._ZN7cutlass13device_kernelINS_4gemm6kernel13GemmUniversalIN4cute5tupleIJiiiiEEENS1_10collective13CollectiveMmaINS1_37MainloopSm90TmaGmmaWarpSpecializedFP8ILi4ENS5_IJNS4_1CILi1EEESB_SB_EEENS1_35KernelTmaWarpSpecializedCooperativeEEENS5_IJNSA_ILi128EEENSA_ILi256EEESF_EEENS_12float_e4m3_tENS5_IJlSB_lEEESI_SJ_NS4_8TiledMMAINS4_8MMA_AtomIJNS4_4SM904GMMA31MMA_64x256x32_F32E4M3E4M3_SS_TNILNSN_7ScaleInE1ELSP_1EEEEEENS4_6LayoutINS5_IJNSA_ILi2EEESB_SB_EEENS5_IJSB_NSA_ILi0EEESV_EEEEENS5_IJNS4_10UnderscoreESY_SY_EEEEENS4_13SM90_TMA_LOADENS4_14ComposedLayoutINS4_7SwizzleILi3ELi4ELi3EEENS4_18smem_ptr_flag_bitsILi8EEENSS_INS5_IJNSA_ILi8EEESF_EEENS5_IJSF_SB_EEEEEEEvNS4_8identityES11_S1B_vS1C_EENS_8epilogue10collective6detail29Sm90TmaWarpSpecializedAdapterINS1F_15DefaultEpilogueISI_SJ_SJ_NS1E_6thread17LinearCombinationISI_Li1EffLNS1J_9ScaleType4KindE0ELNS_15FloatRoundStyleE2ESI_EENS1_15EpilogueDefaultEEEEEvvEEEEvNT_6ParamsE --------------------------
	.section	.nv.shared._ZN7cutlass13device_kernelINS_4gemm6kernel13GemmUniversalIN4cute5tupleIJiiiiEEENS1_10collective13CollectiveMmaINS1_37MainloopSm90TmaGmmaWarpSpecializedFP8ILi4ENS5_IJNS4_1CILi1EEESB_SB_EEENS1_35KernelTmaWarpSpecializedCooperativeEEENS5_IJNSA_ILi128EEENSA_ILi256EEESF_EEENS_12float_e4m3_tENS5_IJlSB_lEEESI_SJ_NS4_8TiledMMAINS4_8MMA_AtomIJNS4_4SM904GMMA31MMA_64x256x32_F32E4M3E4M3_SS_TNILNSN_7ScaleInE1ELSP_1EEEEEENS4_6LayoutINS5_IJNSA_ILi2EEESB_SB_EEENS5_IJSB_NSA_ILi0EEESV_EEEEENS5_IJNS4_10UnderscoreESY_SY_EEEEENS4_13SM90_TMA_LOADENS4_14ComposedLayoutINS4_7SwizzleILi3ELi4ELi3EEENS4_18smem_ptr_flag_bitsILi8EEENSS_INS5_IJNSA_ILi8EEESF_EEENS5_IJSF_SB_EEEEEEEvNS4_8identityES11_S1B_vS1C_EENS_8epilogue10collective6detail29Sm90TmaWarpSpecializedAdapterINS1F_15DefaultEpilogueISI_SJ_SJ_NS1E_6thread17LinearCombinationISI_Li1EffLNS1J_9ScaleType4KindE0ELNS_15FloatRoundStyleE2ESI_EENS1_15EpilogueDefaultEEEEEvvEEEEvNT_6ParamsE,"aw",@nobits
	.sectionflags	@""
	.align	16
	.zero		1024


//--------------------- .nv.shared.reserved.0     --------------------------
	.section	.nv.shared.reserved.0,"aw",@nobits
	.weak		__nv_reservedSMEM_offset_0_alias
	.size		__nv_reservedSMEM_offset_0_alias, 0, 0
	.other		__nv_reservedSMEM_offset_0_alias,@"STO_CUDA_RESERVED_SHARED STV_DEFAULT"
__nv_reservedSMEM_offset_0_alias:
	.zero		0


//--------------------- .nv.global                --------------------------
	.section	.nv.global,"aw",@nobits
.nv.global:
	.type		_ZN40_INTERNAL_8066a383_4_k_cu_0b4b9d22_285874cute1_E,@object
	.size		_ZN40_INTERNAL_8066a383_4_k_cu_0b4b9d22_285874cute1_E,(_ZN40_INTERNAL_8066a383_4_k_cu_0b4b9d22_285874cuda3std3__45__cpo6cbeginE - _ZN40_INTERNAL_8066a383_4_k_cu_0b4b9d22_285874cute1_E)
_ZN40_INTERNAL_8066a383_4_k_cu_0b4b9d22_285874cute1_E:
	.zero		1
	.type		_ZN40_INTERNAL_8066a383_4_k_cu_0b4b9d22_285874cuda3std3__45__cpo6cbeginE,@object
	.size		_ZN40_INTERNAL_8066a383_4_k_cu_0b4b9d22_285874cuda3std3__45__cpo6cbeginE,(_ZN40_INTERNAL_8066a383_4_k_cu_0b4b9d22_285874cuda3std3__48in_placeE - _ZN40_INTERNAL_8066a383_4_k_cu_0b4b9d22_285874cuda3std3__45__cpo6cbeginE)
_ZN40_INTERNAL_8066a383_4_k_cu_0b4b9d22_285874cuda3std3__45__cpo6cbeginE:
	.zero		1
	.type		_ZN40_INTERNAL_8066a383_4_k_cu_0b4b9d22_285874cuda3std3__48in_placeE,@object
	.size		_ZN40_INTERNAL_8066a383_4_k_cu_0b4b9d22_285874cuda3std3__48in_placeE,(_ZN40_INTERNAL_8066a383_4_k_cu_0b4b9d22_285874cuda3std6ranges3__45__cpo9iter_moveE - _ZN40_INTERNAL_8066a383_4_k_cu_0b4b9d22_285874cuda3std3__48in_placeE)
_ZN40_INTERNAL_8066a383_4_k_cu_0b4b9d22_285874cuda3std3__48in_placeE:
	.zero		1
	.type		_ZN40_INTERNAL_8066a383_4_k_cu_0b4b9d22_285874cuda3std6ranges3__45__cpo9iter_moveE,@object
	.size		_ZN40_INTERNAL_8066a383_4_k_cu_0b4b9d22_285874cuda3std6ranges3__45__cpo9iter_moveE,(_ZN40_INTERNAL_8066a383_4_k_cu_0b4b9d22_285874cuda3std3__45__cpo5beginE - _ZN40_INTERNAL_8066a383_4_k_cu_0b4b9d22_285874cuda3std6ranges3__45__cpo9iter_moveE)
_ZN40_INTERNAL_8066a383_4_k_cu_0b4b9d22_285874cuda3std6ranges3__45__cpo9iter_moveE:
	.zero		1
	.type		_ZN40_INTERNAL_8066a383_4_k_cu_0b4b9d22_285874cuda3std3__45__cpo5beginE,@object
	.size		_ZN40_INTERNAL_8066a383_4_k_cu_0b4b9d22_285874cuda3std3__45__cpo5beginE,(_ZN40_INTERNAL_8066a383_4_k_cu_0b4b9d22_285874cuda3std3__442_GLOBAL__N__8066a383_4_k_cu_0b4b9d22_285876ignoreE - _ZN40_INTERNAL_8066a383_4_k_cu_0b4b9d22_285874cuda3std3__45__cpo5beginE)
_ZN40_INTERNAL_8066a383_4_k_cu_0b4b9d22_285874cuda3std3__45__cpo5beginE:
	.zero		1
	.type		_ZN40_INTERNAL_8066a383_4_k_cu_0b4b9d22_285874cuda3std3__442_GLOBAL__N__8066a383_4_k_cu_0b4b9d22_285876ignoreE,@object
	.size		_ZN40_INTERNAL_8066a383_4_k_cu_0b4b9d22_285874cuda3std3__442_GLOBAL__N__8066a383_4_k_cu_0b4b9d22_285876ignoreE,(_ZN40_INTERNAL_8066a383_4_k_cu_0b4b9d22_285874cute7productE - _ZN40_INTERNAL_8066a383_4_k_cu_0b4b9d22_285874cuda3std3__442_GLOBAL__N__8066a383_4_k_cu_0b4b9d22_285876ignoreE)
_ZN40_INTERNAL_8066a383_4_k_cu_0b4b9d22_285874cuda3std3__442_GLOBAL__N__8066a383_4_k_cu_0b4b9d22_285876ignoreE:
	.zero		1
	.type		_ZN40_INTERNAL_8066a383_4_k_cu_0b4b9d22_285874cute7productE,@object
	.size		_ZN40_INTERNAL_8066a383_4_k_cu_0b4b9d22_285874cute7productE,(_ZN40_INTERNAL_8066a383_4_k_cu_0b4b9d22_285874cuda3std3__45__cpo3endE - _ZN40_INTERNAL_8066a383_4_k_cu_0b4b9d22_285874cute7productE)
_ZN40_INTERNAL_8066a383_4_k_cu_0b4b9d22_285874cute7productE:
	.zero		1
	.type		_ZN40_INTERNAL_8066a383_4_k_cu_0b4b9d22_285874cuda3std3__45__cpo3endE,@object
	.size		_ZN40_INTERNAL_8066a383_4_k_cu_0b4b9d22_285874cuda3std3__45__cpo3endE,(_ZN40_INTERNAL_8066a383_4_k_cu_0b4b9d22_285874cuda3std3__419piecewise_constructE - _ZN40_INTERNAL_8066a383_4_k_cu_0b4b9d22_285874cuda3std3__45__cpo3endE)
_ZN40_INTERNAL_8066a383_4_k_cu_0b4b9d22_285874cuda3std3__45__cpo3endE:
	.zero		1
	.type		_ZN40_INTERNAL_8066a383_4_k_cu_0b4b9d22_285874cuda3std3__419piecewise_constructE,@object
	.size		_ZN40_INTERNAL_8066a383_4_k_cu_0b4b9d22_285874cuda3std3__419piecewise_constructE,(_ZN40_INTERNAL_8066a383_4_k_cu_0b4b9d22_285874cuda3std3__45__cpo4cendE - _ZN40_INTERNAL_8066a383_4_k_cu_0b4b9d22_285874cuda3std3__419piecewise_constructE)
_ZN40_INTERNAL_8066a383_4_k_cu_0b4b9d22_285874cuda3std3__419piecewise_constructE:
	.zero		1
	.type		_ZN40_INTERNAL_8066a383_4_k_cu_0b4b9d22_285874cuda3std3__45__cpo4cendE,@object
	.size		_ZN40_INTERNAL_8066a383_4_k_cu_0b4b9d22_285874cuda3std3__45__cpo4cendE,(_ZN40_INTERNAL_8066a383_4_k_cu_0b4b9d22_285874cuda3std6ranges3__45__cpo4swapE - _ZN40_INTERNAL_8066a383_4_k_cu_0b4b9d22_285874cuda3std3__45__cpo4cendE)
_ZN40_INTERNAL_8066a383_4_k_cu_0b4b9d22_285874cuda3std3__45__cpo4cendE:
	.zero		1
	.type		_ZN40_INTERNAL_8066a383_4_k_cu_0b4b9d22_285874cuda3std6ranges3__45__cpo4swapE,@object
	.size		_ZN40_INTERNAL_8066a383_4_k_cu_0b4b9d22_285874cuda3std6ranges3__45__cpo4swapE,(.L_7 - _ZN40_INTERNAL_8066a383_4_k_cu_0b4b9d22_285874cuda3std6ranges3__45__cpo4swapE)
_ZN40_INTERNAL_8066a383_4_k_cu_0b4b9d22_285874cuda3std6ranges3__45__cpo4swapE:
	.zero		1
.L_7:


//--------------------- .nv.constant0._ZN7cutlass13device_kernelINS_4gemm6kernel13GemmUniversalIN4cute5tupleIJiiiiEEENS1_10collective13CollectiveMmaINS1_37MainloopSm90TmaGmmaWarpSpecializedFP8ILi4ENS5_IJNS4_1CILi1EEESB_SB_EEENS1_35KernelTmaWarpSpecializedCooperativeEEENS5_IJNSA_ILi128EEENSA_ILi256EEESF_EEENS_12float_e4m3_tENS5_IJlSB_lEEESI_SJ_NS4_8TiledMMAINS4_8MMA_AtomIJNS4_4SM904GMMA31MMA_64x256x32_F32E4M3E4M3_SS_TNILNSN_7ScaleInE1ELSP_1EEEEEENS4_6LayoutINS5_IJNSA_ILi2EEESB_SB_EEENS5_IJSB_NSA_ILi0EEESV_EEEEENS5_IJNS4_10UnderscoreESY_SY_EEEEENS4_13SM90_TMA_LOADENS4_14ComposedLayoutINS4_7SwizzleILi3ELi4ELi3EEENS4_18smem_ptr_flag_bitsILi8EEENSS_INS5_IJNSA_ILi8EEESF_EEENS5_IJSF_SB_EEEEEEEvNS4_8identityES11_S1B_vS1C_EENS_8epilogue10collective6detail29Sm90TmaWarpSpecializedAdapterINS1F_15DefaultEpilogueISI_SJ_SJ_NS1E_6thread17LinearCombinationISI_Li1EffLNS1J_9ScaleType4KindE0ELNS_15FloatRoundStyleE2ESI_EENS1_15EpilogueDefaultEEEEEvvEEEEvNT_6ParamsE --------------------------
	.section	.nv.constant0._ZN7cutlass13device_kernelINS_4gemm6kernel13GemmUniversalIN4cute5tupleIJiiiiEEENS1_10collective13CollectiveMmaINS1_37MainloopSm90TmaGmmaWarpSpecializedFP8ILi4ENS5_IJNS4_1CILi1EEESB_SB_EEENS1_35KernelTmaWarpSpecializedCooperativeEEENS5_IJNSA_ILi128EEENSA_ILi256EEESF_EEENS_12float_e4m3_tENS5_IJlSB_lEEESI_SJ_NS4_8TiledMMAINS4_8MMA_AtomIJNS4_4SM904GMMA31MMA_64x256x32_F32E4M3E4M3_SS_TNILNSN_7ScaleInE1ELSP_1EEEEEENS4_6LayoutINS5_IJNSA_ILi2EEESB_SB_EEENS5_IJSB_NSA_ILi0EEESV_EEEEENS5_IJNS4_10UnderscoreESY_SY_EEEEENS4_13SM90_TMA_LOADENS4_14ComposedLayoutINS4_7SwizzleILi3ELi4ELi3EEENS4_18smem_ptr_flag_bitsILi8EEENSS_INS5_IJNSA_ILi8EEESF_EEENS5_IJSF_SB_EEEEEEEvNS4_8identityES11_S1B_vS1C_EENS_8epilogue10collective6detail29Sm90TmaWarpSpecializedAdapterINS1F_15DefaultEpilogueISI_SJ_SJ_NS1E_6thread17LinearCombinationISI_Li1EffLNS1J_9ScaleType4KindE0ELNS_15FloatRoundStyleE2ESI_EENS1_15EpilogueDefaultEEEEEvvEEEEvNT_6ParamsE,"a",@progbits
	.sectionflags	@""
	.align	4
.nv.constant0._ZN7cutlass13device_kernelINS_4gemm6kernel13GemmUniversalIN4cute5tupleIJiiiiEEENS1_10collective13CollectiveMmaINS1_37MainloopSm90TmaGmmaWarpSpecializedFP8ILi4ENS5_IJNS4_1CILi1EEESB_SB_EEENS1_35KernelTmaWarpSpecializedCooperativeEEENS5_IJNSA_ILi128EEENSA_ILi256EEESF_EEENS_12float_e4m3_tENS5_IJlSB_lEEESI_SJ_NS4_8TiledMMAINS4_8MMA_AtomIJNS4_4SM904GMMA31MMA_64x256x32_F32E4M3E4M3_SS_TNILNSN_7ScaleInE1ELSP_1EEEEEENS4_6LayoutINS5_IJNSA_ILi2EEESB_SB_EEENS5_IJSB_NSA_ILi0EEESV_EEEEENS5_IJNS4_10UnderscoreESY_SY_EEEEENS4_13SM90_TMA_LOADENS4_14ComposedLayoutINS4_7SwizzleILi3ELi4ELi3EEENS4_18smem_ptr_flag_bitsILi8EEENSS_INS5_IJNSA_ILi8EEESF_EEENS5_IJSF_SB_EEEEEEEvNS4_8identityES11_S1B_vS1C_EENS_8epilogue10collective6detail29Sm90TmaWarpSpecializedAdapterINS1F_15DefaultEpilogueISI_SJ_SJ_NS1E_6thread17LinearCombinationISI_Li1EffLNS1J_9ScaleType4KindE0ELNS_15FloatRoundStyleE2ESI_EENS1_15EpilogueDefaultEEEEEvvEEEEvNT_6ParamsE:
	.zero		1664


//--------------------- SYMBOLS --------------------------

	.type		.nv.reservedSmem.offset0,@object
	.size		.nv.reservedSmem.offset0,0x4
